	.target	sm_100a

	.elftype	@"ET_EXEC"


//--------------------- .note.nv.tkinfo           --------------------------
	.section	.note.nv.tkinfo,"",@"SHT_NOTE"
	.sectionflags	@"SHF_NOTE_NV_TKINFO"
	.tkinfo
        /*0018*/ 	.word	0x00000002
        /*0030*/ 	.string	""
        /*0030*/ 	.string	"ptxas"
        /*0030*/ 	.string	"Cuda compilation tools, release 13.0, V13.0.88"
        /*0030*/ 	.string	"Build cuda_13.0.r13.0/compiler.36424714_0"
        /*0030*/ 	.string	"-arch sm_100a -m 64 "



//--------------------- .note.nv.cuinfo           --------------------------
	.section	.note.nv.cuinfo,"",@"SHT_NOTE"
	.sectionflags	@"SHF_NOTE_NV_CUINFO"
        /*0018*/ 	.short	0x0002
        /*001a*/ 	.short	0x0064
        /*001c*/ 	.short	0x0082
	.zero		2


//--------------------- .nv.info                  --------------------------
	.section	.nv.info,"",@"SHT_CUDA_INFO"
	.align	4


	//----- nvinfo : EIATTR_REGCOUNT
	.align		4
        /*0000*/ 	.byte	0x04, 0x2f
        /*0002*/ 	.short	(.L_19 - .L_18)
	.align		4
.L_18:
        /*0004*/ 	.word	index@(_ZN7cutlass13device_kernelINS_4gemm6kernel13GemmUniversalIN4cute5tupleIJiiiiEEENS1_10collective13CollectiveMmaINS1_35MainloopSm100TmaUmmaWarpSpecializedILi7ELi2ELi4ENS5_IJNS4_1CILi1EEESB_SB_EEEEENS5_IJNSA_ILi128EEESE_NSA_ILi32EEEEEENS_12float_e5m2_tENS5_IJlSB_lEEESH_SI_NS4_8TiledMMAINS4_8MMA_AtomIJNS4_10MMA_TraitsINS4_19SM100_MMA_F8F6F4_SSEJSH_SH_fSE_SE_NS4_17integral_constantINS4_4UMMA5MajorELSP_0EEESQ_NSN_INSO_7ScaleInELSR_0EEESS_EEEEEENS4_6LayoutISC_NS5_IJNSA_ILi0EEESW_SW_EEEEENS5_IJNS4_10UnderscoreESZ_SZ_EEEEENS4_13SM90_TMA_LOADENS4_14ComposedLayoutINS4_7SwizzleILi1ELi4ELi3EEENS4_18smem_ptr_flag_bitsILi8EEENSV_INS5_IJNSA_ILi8EEESF_EEENS5_IJSF_SB_EEEEEEEvNS4_8identityES12_S1C_vS1D_EENS_8epilogue10collective18CollectiveEpilogueINS1F_23Sm100TmaWarpSpecializedILi2ELi2ELi64ELb0ELb0EEEJSG_NS5_IJNSV_ISE_SB_EENSV_INSA_ILi64EEESB_EEEEESH_SI_SH_SI_NS1F_6fusion15FusionCallbacksIS1J_NS1O_17LinearCombinationISH_fSH_fLNS_15FloatRoundStyleE2EEESG_S1N_JEEENS4_5SM1004TMEM4LOAD26SM100_TMEM_LOAD_32dp32b64xES12_NS13_INS14_ILi2ELi4ELi3EEES17_NSV_INS5_IJS18_S1L_EEENS5_IJS1L_SB_EEEEEEENS4_39AutoVectorizingCopyWithAssumedAlignmentILi128EEENS4_14SM90_TMA_STOREES22_S24_S24_EEEvvEEEEvNT_6ParamsE)
        /*0008*/ 	.word	0x000000e0


	//----- nvinfo : EIATTR_FRAME_SIZE
	.align		4
.L_19:
        /*000c*/ 	.byte	0x04, 0x11
        /*000e*/ 	.short	(.L_21 - .L_20)
	.align		4
.L_20:
        /*0010*/ 	.word	index@($__internal_2_$__cuda_sm10x_tcgen05_guardrail_trap_unallocated_columns_being_dealloced)
        /*0014*/ 	.word	0x00000000


	//----- nvinfo : EIATTR_FRAME_SIZE
	.align		4
.L_21:
        /*0018*/ 	.byte	0x04, 0x11
        /*001a*/ 	.short	(.L_23 - .L_22)
	.align		4
.L_22:
        /*001c*/ 	.word	index@($__internal_1_$__cuda_sm10x_tcgen05_guardrail_trap_phase_invalid_during_alloc)
        /*0020*/ 	.word	0x00000000


	//----- nvinfo : EIATTR_FRAME_SIZE
	.align		4
.L_23:
        /*0024*/ 	.byte	0x04, 0x11
        /*0026*/ 	.short	(.L_25 - .L_24)
	.align		4
.L_24:
        /*0028*/ 	.word	index@($__internal_0_$__cuda_sm10x_tcgen05_guardrail_trap_col_being_dealloced_not_returned_by_alloc)
        /*002c*/ 	.word	0x00000000


	//----- nvinfo : EIATTR_FRAME_SIZE
	.align		4
.L_25:
        /*0030*/ 	.byte	0x04, 0x11
        /*0032*/ 	.short	(.L_27 - .L_26)
	.align		4
.L_26:
        /*0034*/ 	.word	index@(_ZN7cutlass13device_kernelINS_4gemm6kernel13GemmUniversalIN4cute5tupleIJiiiiEEENS1_10collective13CollectiveMmaINS1_35MainloopSm100TmaUmmaWarpSpecializedILi7ELi2ELi4ENS5_IJNS4_1CILi1EEESB_SB_EEEEENS5_IJNSA_ILi128EEESE_NSA_ILi32EEEEEENS_12float_e5m2_tENS5_IJlSB_lEEESH_SI_NS4_8TiledMMAINS4_8MMA_AtomIJNS4_10MMA_TraitsINS4_19SM100_MMA_F8F6F4_SSEJSH_SH_fSE_SE_NS4_17integral_constantINS4_4UMMA5MajorELSP_0EEESQ_NSN_INSO_7ScaleInELSR_0EEESS_EEEEEENS4_6LayoutISC_NS5_IJNSA_ILi0EEESW_SW_EEEEENS5_IJNS4_10UnderscoreESZ_SZ_EEEEENS4_13SM90_TMA_LOADENS4_14ComposedLayoutINS4_7SwizzleILi1ELi4ELi3EEENS4_18smem_ptr_flag_bitsILi8EEENSV_INS5_IJNSA_ILi8EEESF_EEENS5_IJSF_SB_EEEEEEEvNS4_8identityES12_S1C_vS1D_EENS_8epilogue10collective18CollectiveEpilogueINS1F_23Sm100TmaWarpSpecializedILi2ELi2ELi64ELb0ELb0EEEJSG_NS5_IJNSV_ISE_SB_EENSV_INSA_ILi64EEESB_EEEEESH_SI_SH_SI_NS1F_6fusion15FusionCallbacksIS1J_NS1O_17LinearCombinationISH_fSH_fLNS_15FloatRoundStyleE2EEESG_S1N_JEEENS4_5SM1004TMEM4LOAD26SM100_TMEM_LOAD_32dp32b64xES12_NS13_INS14_ILi2ELi4ELi3EEES17_NSV_INS5_IJS18_S1L_EEENS5_IJS1L_SB_EEEEEEENS4_39AutoVectorizingCopyWithAssumedAlignmentILi128EEENS4_14SM90_TMA_STOREES22_S24_S24_EEEvvEEEEvNT_6ParamsE)
        /*0038*/ 	.word	0x00000000


	//----- nvinfo : EIATTR_MIN_STACK_SIZE
	.align		4
.L_27:
        /*003c*/ 	.byte	0x04, 0x12
        /*003e*/ 	.short	(.L_29 - .L_28)
	.align		4
.L_28:
        /*0040*/ 	.word	index@(_ZN7cutlass13device_kernelINS_4gemm6kernel13GemmUniversalIN4cute5tupleIJiiiiEEENS1_10collective13CollectiveMmaINS1_35MainloopSm100TmaUmmaWarpSpecializedILi7ELi2ELi4ENS5_IJNS4_1CILi1EEESB_SB_EEEEENS5_IJNSA_ILi128EEESE_NSA_ILi32EEEEEENS_12float_e5m2_tENS5_IJlSB_lEEESH_SI_NS4_8TiledMMAINS4_8MMA_AtomIJNS4_10MMA_TraitsINS4_19SM100_MMA_F8F6F4_SSEJSH_SH_fSE_SE_NS4_17integral_constantINS4_4UMMA5MajorELSP_0EEESQ_NSN_INSO_7ScaleInELSR_0EEESS_EEEEEENS4_6LayoutISC_NS5_IJNSA_ILi0EEESW_SW_EEEEENS5_IJNS4_10UnderscoreESZ_SZ_EEEEENS4_13SM90_TMA_LOADENS4_14ComposedLayoutINS4_7SwizzleILi1ELi4ELi3EEENS4_18smem_ptr_flag_bitsILi8EEENSV_INS5_IJNSA_ILi8EEESF_EEENS5_IJSF_SB_EEEEEEEvNS4_8identityES12_S1C_vS1D_EENS_8epilogue10collective18CollectiveEpilogueINS1F_23Sm100TmaWarpSpecializedILi2ELi2ELi64ELb0ELb0EEEJSG_NS5_IJNSV_ISE_SB_EENSV_INSA_ILi64EEESB_EEEEESH_SI_SH_SI_NS1F_6fusion15FusionCallbacksIS1J_NS1O_17LinearCombinationISH_fSH_fLNS_15FloatRoundStyleE2EEESG_S1N_JEEENS4_5SM1004TMEM4LOAD26SM100_TMEM_LOAD_32dp32b64xES12_NS13_INS14_ILi2ELi4ELi3EEES17_NSV_INS5_IJS18_S1L_EEENS5_IJS1L_SB_EEEEEEENS4_39AutoVectorizingCopyWithAssumedAlignmentILi128EEENS4_14SM90_TMA_STOREES22_S24_S24_EEEvvEEEEvNT_6ParamsE)
        /*0044*/ 	.word	0x00000000
.L_29:


//--------------------- .nv.compat                --------------------------
	.section	.nv.compat,"",@"SHT_CUDA_COMPAT_INFO"
	.align	4
        /*0000*/ 	.byte	0x02, 0x09, 0x01, 0x00, 0x02, 0x02, 0x02, 0x00, 0x02, 0x05, 0x05, 0x00, 0x03, 0x07, 0x01, 0x01
        /*0010*/ 	.byte	0x02, 0x03, 0x01, 0x00, 0x02, 0x06, 0x01, 0x00, 0x04, 0x0b, 0x08, 0x00, 0x09, 0x00, 0x00, 0x00
        /*0020*/ 	.byte	0x00, 0x00, 0x00, 0x00


//--------------------- .nv.info._ZN7cutlass13device_kernelINS_4gemm6kernel13GemmUniversalIN4cute5tupleIJiiiiEEENS1_10collective13CollectiveMmaINS1_35MainloopSm100TmaUmmaWarpSpecializedILi7ELi2ELi4ENS5_IJNS4_1CILi1EEESB_SB_EEEEENS5_IJNSA_ILi128EEESE_NSA_ILi32EEEEEENS_12float_e5m2_tENS5_IJlSB_lEEESH_SI_NS4_8TiledMMAINS4_8MMA_AtomIJNS4_10MMA_TraitsINS4_19SM100_MMA_F8F6F4_SSEJSH_SH_fSE_SE_NS4_17integral_constantINS4_4UMMA5MajorELSP_0EEESQ_NSN_INSO_7ScaleInELSR_0EEESS_EEEEEENS4_6LayoutISC_NS5_IJNSA_ILi0EEESW_SW_EEEEENS5_IJNS4_10UnderscoreESZ_SZ_EEEEENS4_13SM90_TMA_LOADENS4_14ComposedLayoutINS4_7SwizzleILi1ELi4ELi3EEENS4_18smem_ptr_flag_bitsILi8EEENSV_INS5_IJNSA_ILi8EEESF_EEENS5_IJSF_SB_EEEEEEEvNS4_8identityES12_S1C_vS1D_EENS_8epilogue10collective18CollectiveEpilogueINS1F_23Sm100TmaWarpSpecializedILi2ELi2ELi64ELb0ELb0EEEJSG_NS5_IJNSV_ISE_SB_EENSV_INSA_ILi64EEESB_EEEEESH_SI_SH_SI_NS1F_6fusion15FusionCallbacksIS1J_NS1O_17LinearCombinationISH_fSH_fLNS_15FloatRoundStyleE2EEESG_S1N_JEEENS4_5SM1004TMEM4LOAD26SM100_TMEM_LOAD_32dp32b64xES12_NS13_INS14_ILi2ELi4ELi3EEES17_NSV_INS5_IJS18_S1L_EEENS5_IJS1L_SB_EEEEEEENS4_39AutoVectorizingCopyWithAssumedAlignmentILi128EEENS4_14SM90_TMA_STOREES22_S24_S24_EEEvvEEEEvNT_6ParamsE --------------------------
	.section	.nv.info._ZN7cutlass13device_kernelINS_4gemm6kernel13GemmUniversalIN4cute5tupleIJiiiiEEENS1_10collective13CollectiveMmaINS1_35MainloopSm100TmaUmmaWarpSpecializedILi7ELi2ELi4ENS5_IJNS4_1CILi1EEESB_SB_EEEEENS5_IJNSA_ILi128EEESE_NSA_ILi32EEEEEENS_12float_e5m2_tENS5_IJlSB_lEEESH_SI_NS4_8TiledMMAINS4_8MMA_AtomIJNS4_10MMA_TraitsINS4_19SM100_MMA_F8F6F4_SSEJSH_SH_fSE_SE_NS4_17integral_constantINS4_4UMMA5MajorELSP_0EEESQ_NSN_INSO_7ScaleInELSR_0EEESS_EEEEEENS4_6LayoutISC_NS5_IJNSA_ILi0EEESW_SW_EEEEENS5_IJNS4_10UnderscoreESZ_SZ_EEEEENS4_13SM90_TMA_LOADENS4_14ComposedLayoutINS4_7SwizzleILi1ELi4ELi3EEENS4_18smem_ptr_flag_bitsILi8EEENSV_INS5_IJNSA_ILi8EEESF_EEENS5_IJSF_SB_EEEEEEEvNS4_8identityES12_S1C_vS1D_EENS_8epilogue10collective18CollectiveEpilogueINS1F_23Sm100TmaWarpSpecializedILi2ELi2ELi64ELb0ELb0EEEJSG_NS5_IJNSV_ISE_SB_EENSV_INSA_ILi64EEESB_EEEEESH_SI_SH_SI_NS1F_6fusion15FusionCallbacksIS1J_NS1O_17LinearCombinationISH_fSH_fLNS_15FloatRoundStyleE2EEESG_S1N_JEEENS4_5SM1004TMEM4LOAD26SM100_TMEM_LOAD_32dp32b64xES12_NS13_INS14_ILi2ELi4ELi3EEES17_NSV_INS5_IJS18_S1L_EEENS5_IJS1L_SB_EEEEEEENS4_39AutoVectorizingCopyWithAssumedAlignmentILi128EEENS4_14SM90_TMA_STOREES22_S24_S24_EEEvvEEEEvNT_6ParamsE,"",@"SHT_CUDA_INFO"
	.sectionflags	@""
	.align	4


	//----- nvinfo : EIATTR_CUDA_API_VERSION
	.align		4
        /*0000*/ 	.byte	0x04, 0x37
        /*0002*/ 	.short	(.L_31 - .L_30)
.L_30:
        /*0004*/ 	.word	0x00000082


	//----- nvinfo : EIATTR_KPARAM_INFO
	.align		4
.L_31:
        /*0008*/ 	.byte	0x04, 0x17
        /*000a*/ 	.short	(.L_33 - .L_32)
.L_32:
        /*000c*/ 	.word	0x00000000
        /*0010*/ 	.short	0x0000
        /*0012*/ 	.short	0x0000
        /*0014*/ 	.byte	0x00, 0xf0, 0x01, 0x20


	//----- nvinfo : EIATTR_AT_ENTRY_FRAGMENTS
	.align		4
.L_33:
        /*0018*/ 	.byte	0x04, 0x4f
        /*001a*/ 	.short	(.L_35 - .L_34)


	//   ....[0]....
.L_34:
        /*001c*/ 	.word	0x00000006


	//----- nvinfo : EIATTR_RESERVED_SMEM_USED
	.align		4
.L_35:
        /*0020*/ 	.byte	0x01, 0x41
	.zero		2


	//----- nvinfo : EIATTR_SPARSE_MMA_MASK
	.align		4
        /*0024*/ 	.byte	0x03, 0x50
        /*0026*/ 	.short	0x0000


	//----- nvinfo : EIATTR_TCGEN05_1CTA_USED
	.align		4
        /*0028*/ 	.byte	0x01, 0x51
	.zero		2


	//----- nvinfo : EIATTR_MAXREG_COUNT
	.align		4
        /*002c*/ 	.byte	0x03, 0x1b
        /*002e*/ 	.short	0x00ff


	//----- nvinfo : EIATTR_NUM_BARRIERS
	.align		4
        /*0030*/ 	.byte	0x02, 0x4c
        /*0032*/ 	.byte	0x07
	.zero		1


	//----- nvinfo : EIATTR_EXTERNS
	.align		4
        /*0034*/ 	.byte	0x04, 0x0f
        /*0036*/ 	.short	(.L_37 - .L_36)


	//   ....[0]....
	.align		4
.L_36:
        /*0038*/ 	.word	index@(__assertfail)


	//----- nvinfo : EIATTR_MERCURY_ISA_VERSION
	.align		4
.L_37:
        /*003c*/ 	.byte	0x03, 0x5f
        /*003e*/ 	.short	0x0101


	//----- nvinfo : EIATTR_INT_WARP_WIDE_INSTR_OFFSETS
	.align		4
        /*0040*/ 	.byte	0x04, 0x31
        /*0042*/ 	.short	(.L_39 - .L_38)


	//   ....[0]....
.L_38:
        /*0044*/ 	.word	0x00001de0


	//   ....[1]....
        /*0048*/ 	.word	0x00003890


	//   ....[2]....
        /*004c*/ 	.word	0x000038b0


	//   ....[3]....
        /*0050*/ 	.word	0x000038e0


	//   ....[4]....
        /*0054*/ 	.word	0x00004210


	//   ....[5]....
        /*0058*/ 	.word	0x00004280


	//   ....[6]....
        /*005c*/ 	.word	0x00004460


	//   ....[7]....
        /*0060*/ 	.word	0x000045c0


	//----- nvinfo : EIATTR_COOP_GROUP_MASK_REGIDS
	.align		4
.L_39:
        /*0064*/ 	.byte	0x04, 0x29
        /*0066*/ 	.short	(.L_41 - .L_40)


	//   ....[0]....
.L_40:
        /*0068*/ 	.word	0xffffffff


	//   ....[1]....
        /*006c*/ 	.word	0xffffffff


	//   ....[2]....
        /*0070*/ 	.word	0xffffffff


	//   ....[3]....
        /*0074*/ 	.word	0xffffffff


	//   ....[4]....
        /*0078*/ 	.word	0xffffffff


	//   ....[5]....
        /*007c*/ 	.word	0xffffffff


	//   ....[6]....
        /*0080*/ 	.word	0xffffffff


	//   ....[7]....
        /*0084*/ 	.word	0xffffffff


	//   ....[8]....
        /*0088*/ 	.word	0xffffffff


	//   ....[9]....
        /*008c*/ 	.word	0xffffffff


	//   ....[10]....
        /*0090*/ 	.word	0xffffffff


	//   ....[11]....
        /*0094*/ 	.word	0xffffffff


	//   ....[12]....
        /*0098*/ 	.word	0xffffffff


	//----- nvinfo : EIATTR_COOP_GROUP_INSTR_OFFSETS
	.align		4
.L_41:
        /*009c*/ 	.byte	0x04, 0x28
        /*009e*/ 	.short	(.L_43 - .L_42)


	//   ....[0]....
.L_42:
        /*00a0*/ 	.word	0x00000090


	//   ....[1]....
        /*00a4*/ 	.word	0x000004d0


	//   ....[2]....
        /*00a8*/ 	.word	0x000006a0


	//   ....[3]....
        /*00ac*/ 	.word	0x00000800


	//   ....[4]....
        /*00b0*/ 	.word	0x00000900


	//   ....[5]....
        /*00b4*/ 	.word	0x00000a70


	//   ....[6]....
        /*00b8*/ 	.word	0x00000c10


	//   ....[7]....
        /*00bc*/ 	.word	0x00001cc0


	//   ....[8]....
        /*00c0*/ 	.word	0x00002c50


	//   ....[9]....
        /*00c4*/ 	.word	0x00002e60


	//   ....[10]....
        /*00c8*/ 	.word	0x00002e90


	//   ....[11]....
        /*00cc*/ 	.word	0x00003770


	//   ....[12]....
        /*00d0*/ 	.word	0x000039a0


	//----- nvinfo : EIATTR_VRC_CTA_INIT_COUNT
	.align		4
.L_43:
        /*00d4*/ 	.byte	0x02, 0x4a
        /*00d6*/ 	.byte	0x80
	.zero		1


	//----- nvinfo : EIATTR_SYSCALL_OFFSETS
	.align		4
        /*00d8*/ 	.byte	0x04, 0x46
        /*00da*/ 	.short	(.L_45 - .L_44)


	//   ....[0]....
.L_44:
        /*00dc*/ 	.word	0x00004ff0


	//   ....[1]....
        /*00e0*/ 	.word	0x00005130


	//   ....[2]....
        /*00e4*/ 	.word	0x00005990


	//   ....[3]....
        /*00e8*/ 	.word	0x00006fa0


	//----- nvinfo : EIATTR_MBARRIER_INSTR_OFFSETS
	.align		4
.L_45:
        /*00ec*/ 	.byte	0x04, 0x39
        /*00ee*/ 	.short	(.L_47 - .L_46)


	//   ....[0]....
.L_46:
        /*00f0*/ 	.word	0x000005b0
        /*00f4*/ 	.word	0x000000ff
        /*00f8*/ 	.word	0x00000000
        /*00fc*/ 	.short	0x0100
        /*00fe*/ 	.byte	0x05
	.zero		1


	//   ....[1]....
        /*0100*/ 	.word	0x000005c0
        /*0104*/ 	.word	0x000000ff
        /*0108*/ 	.word	0x00000038
        /*010c*/ 	.short	0x0100
        /*010e*/ 	.byte	0x05
	.zero		1


	//   ....[2]....
        /*0110*/ 	.word	0x000005d0
        /*0114*/ 	.word	0x000000ff
        /*0118*/ 	.word	0x00000008
        /*011c*/ 	.short	0x0100
        /*011e*/ 	.byte	0x05
	.zero		1


	//   ....[3]....
        /*0120*/ 	.word	0x000005e0
        /*0124*/ 	.word	0x000000ff
        /*0128*/ 	.word	0x00000040
        /*012c*/ 	.short	0x0100
        /*012e*/ 	.byte	0x05
	.zero		1


	//   ....[4]....
        /*0130*/ 	.word	0x000005f0
        /*0134*/ 	.word	0x000000ff
        /*0138*/ 	.word	0x00000010
        /*013c*/ 	.short	0x0100
        /*013e*/ 	.byte	0x05
	.zero		1


	//   ....[5]....
        /*0140*/ 	.word	0x00000600
        /*0144*/ 	.word	0x000000ff
        /*0148*/ 	.word	0x00000048
        /*014c*/ 	.short	0x0100
        /*014e*/ 	.byte	0x05
	.zero		1


	//   ....[6]....
        /*0150*/ 	.word	0x00000610
        /*0154*/ 	.word	0x000000ff
        /*0158*/ 	.word	0x00000018
        /*015c*/ 	.short	0x0100
        /*015e*/ 	.byte	0x05
	.zero		1


	//   ....[7]....
        /*0160*/ 	.word	0x00000620
        /*0164*/ 	.word	0x000000ff
        /*0168*/ 	.word	0x00000050
        /*016c*/ 	.short	0x0100
        /*016e*/ 	.byte	0x05
	.zero		1


	//   ....[8]....
        /*0170*/ 	.word	0x00000630
        /*0174*/ 	.word	0x000000ff
        /*0178*/ 	.word	0x00000020
        /*017c*/ 	.short	0x0100
        /*017e*/ 	.byte	0x05
	.zero		1


	//   ....[9]....
        /*0180*/ 	.word	0x00000640
        /*0184*/ 	.word	0x000000ff
        /*0188*/ 	.word	0x00000058
        /*018c*/ 	.short	0x0100
        /*018e*/ 	.byte	0x05
	.zero		1


	//   ....[10]....
        /*0190*/ 	.word	0x00000650
        /*0194*/ 	.word	0x000000ff
        /*0198*/ 	.word	0x00000028
        /*019c*/ 	.short	0x0100
        /*019e*/ 	.byte	0x05
	.zero		1


	//   ....[11]....
        /*01a0*/ 	.word	0x00000660
        /*01a4*/ 	.word	0x000000ff
        /*01a8*/ 	.word	0x00000060
        /*01ac*/ 	.short	0x0100
        /*01ae*/ 	.byte	0x05
	.zero		1


	//   ....[12]....
        /*01b0*/ 	.word	0x00000670
        /*01b4*/ 	.word	0x000000ff
        /*01b8*/ 	.word	0x00000030
        /*01bc*/ 	.short	0x0100
        /*01be*/ 	.byte	0x05
	.zero		1


	//   ....[13]....
        /*01c0*/ 	.word	0x00000680
        /*01c4*/ 	.word	0x000000ff
        /*01c8*/ 	.word	0x00000068
        /*01cc*/ 	.short	0x0100
        /*01ce*/ 	.byte	0x05
	.zero		1


	//   ....[14]....
        /*01d0*/ 	.word	0x000007b0
        /*01d4*/ 	.word	0x000000ff
        /*01d8*/ 	.word	0x00000070
        /*01dc*/ 	.short	0x0100
        /*01de*/ 	.byte	0x07
	.zero		1


	//   ....[15]....
        /*01e0*/ 	.word	0x000007c0
        /*01e4*/ 	.word	0x000000ff
        /*01e8*/ 	.word	0x00000080
        /*01ec*/ 	.short	0x0100
        /*01ee*/ 	.byte	0x07
	.zero		1


	//   ....[16]....
        /*01f0*/ 	.word	0x000007d0
        /*01f4*/ 	.word	0x000000ff
        /*01f8*/ 	.word	0x00000078
        /*01fc*/ 	.short	0x0100
        /*01fe*/ 	.byte	0x07
	.zero		1


	//   ....[17]....
        /*0200*/ 	.word	0x000007e0
        /*0204*/ 	.word	0x000000ff
        /*0208*/ 	.word	0x00000088
        /*020c*/ 	.short	0x0100
        /*020e*/ 	.byte	0x07
	.zero		1


	//   ....[18]....
        /*0210*/ 	.word	0x000008d0
        /*0214*/ 	.word	0x000000ff
        /*0218*/ 	.word	0x00000090
        /*021c*/ 	.short	0x0100
        /*021e*/ 	.byte	0x05
	.zero		1


	//   ....[19]....
        /*0220*/ 	.word	0x000008e0
        /*0224*/ 	.word	0x000000ff
        /*0228*/ 	.word	0x00000098
        /*022c*/ 	.short	0x0100
        /*022e*/ 	.byte	0x05
	.zero		1


	//   ....[20]....
        /*0230*/ 	.word	0x00000a20
        /*0234*/ 	.word	0x000000ff
        /*0238*/ 	.word	0x000000a0
        /*023c*/ 	.short	0x0100
        /*023e*/ 	.byte	0x05
	.zero		1


	//   ....[21]....
        /*0240*/ 	.word	0x00000a30
        /*0244*/ 	.word	0x000000ff
        /*0248*/ 	.word	0x000000b0
        /*024c*/ 	.short	0x0100
        /*024e*/ 	.byte	0x05
	.zero		1


	//   ....[22]....
        /*0250*/ 	.word	0x00000a40
        /*0254*/ 	.word	0x000000ff
        /*0258*/ 	.word	0x000000a8
        /*025c*/ 	.short	0x0100
        /*025e*/ 	.byte	0x05
	.zero		1


	//   ....[23]....
        /*0260*/ 	.word	0x00000a50
        /*0264*/ 	.word	0x000000ff
        /*0268*/ 	.word	0x000000b8
        /*026c*/ 	.short	0x0100
        /*026e*/ 	.byte	0x05
	.zero		1


	//   ....[24]....
        /*0270*/ 	.word	0x00000b80
        /*0274*/ 	.word	0x000000ff
        /*0278*/ 	.word	0x000000c0
        /*027c*/ 	.short	0x0100
        /*027e*/ 	.byte	0x07
	.zero		1


	//   ....[25]....
        /*0280*/ 	.word	0x00000b90
        /*0284*/ 	.word	0x000000ff
        /*0288*/ 	.word	0x000000e0
        /*028c*/ 	.short	0x0100
        /*028e*/ 	.byte	0x07
	.zero		1


	//   ....[26]....
        /*0290*/ 	.word	0x00000ba0
        /*0294*/ 	.word	0x000000ff
        /*0298*/ 	.word	0x000000c8
        /*029c*/ 	.short	0x0100
        /*029e*/ 	.byte	0x07
	.zero		1


	//   ....[27]....
        /*02a0*/ 	.word	0x00000bb0
        /*02a4*/ 	.word	0x000000ff
        /*02a8*/ 	.word	0x000000e8
        /*02ac*/ 	.short	0x0100
        /*02ae*/ 	.byte	0x07
	.zero		1


	//   ....[28]....
        /*02b0*/ 	.word	0x00000bc0
        /*02b4*/ 	.word	0x000000ff
        /*02b8*/ 	.word	0x000000d0
        /*02bc*/ 	.short	0x0100
        /*02be*/ 	.byte	0x07
	.zero		1


	//   ....[29]....
        /*02c0*/ 	.word	0x00000bd0
        /*02c4*/ 	.word	0x000000ff
        /*02c8*/ 	.word	0x000000f0
        /*02cc*/ 	.short	0x0100
        /*02ce*/ 	.byte	0x07
	.zero		1


	//   ....[30]....
        /*02d0*/ 	.word	0x00000be0
        /*02d4*/ 	.word	0x000000ff
        /*02d8*/ 	.word	0x000000d8
        /*02dc*/ 	.short	0x0100
        /*02de*/ 	.byte	0x07
	.zero		1


	//   ....[31]....
        /*02e0*/ 	.word	0x00000bf0
        /*02e4*/ 	.word	0x000000ff
        /*02e8*/ 	.word	0x000000f8
        /*02ec*/ 	.short	0x0100
        /*02ee*/ 	.byte	0x07
	.zero		1


	//   ....[32]....
        /*02f0*/ 	.word	0x00000ce0
        /*02f4*/ 	.word	0x000000ff
        /*02f8*/ 	.word	0x00000100
        /*02fc*/ 	.short	0x0100
        /*02fe*/ 	.byte	0x05
	.zero		1


	//   ....[33]....
        /*0300*/ 	.word	0x00000cf0
        /*0304*/ 	.word	0x000000ff
        /*0308*/ 	.word	0x00000110
        /*030c*/ 	.short	0x0100
        /*030e*/ 	.byte	0x05
	.zero		1


	//   ....[34]....
        /*0310*/ 	.word	0x00000d00
        /*0314*/ 	.word	0x000000ff
        /*0318*/ 	.word	0x00000108
        /*031c*/ 	.short	0x0100
        /*031e*/ 	.byte	0x05
	.zero		1


	//   ....[35]....
        /*0320*/ 	.word	0x00000d10
        /*0324*/ 	.word	0x000000ff
        /*0328*/ 	.word	0x00000118
        /*032c*/ 	.short	0x0100
        /*032e*/ 	.byte	0x05
	.zero		1


	//   ....[36]....
        /*0330*/ 	.word	0x000015e0
        /*0334*/ 	.word	0x00000003
        /*0338*/ 	.word	0x00000110
        /*033c*/ 	.short	0x010a
        /*033e*/ 	.byte	0xff
	.zero		1


	//   ....[37]....
        /*0340*/ 	.word	0x00001610
        /*0344*/ 	.word	0x00000003
        /*0348*/ 	.word	0x00000100
        /*034c*/ 	.short	0x0101
        /*034e*/ 	.byte	0xff
	.zero		1


	//   ....[38]....
        /*0350*/ 	.word	0x000016e0
        /*0354*/ 	.word	0x000000ff
        /*0358*/ 	.word	0x00000038
        /*035c*/ 	.short	0x010a
        /*035e*/ 	.byte	0x08
	.zero		1


	//   ....[39]....
        /*0360*/ 	.word	0x00001780
        /*0364*/ 	.word	0x000000ff
        /*0368*/ 	.word	0x00000038
        /*036c*/ 	.short	0x010a
        /*036e*/ 	.byte	0x21
	.zero		1


	//   ....[40]....
        /*0370*/ 	.word	0x000018e0
        /*0374*/ 	.word	0x000000ff
        /*0378*/ 	.word	0x00000038
        /*037c*/ 	.short	0x010a
        /*037e*/ 	.byte	0x08
	.zero		1


	//   ....[41]....
        /*0380*/ 	.word	0x000019d0
        /*0384*/ 	.word	0x000000ff
        /*0388*/ 	.word	0x00000098
        /*038c*/ 	.short	0x0101
        /*038e*/ 	.byte	0x04
	.zero		1


	//   ....[42]....
        /*0390*/ 	.word	0x000019f0
        /*0394*/ 	.word	0x000000ff
        /*0398*/ 	.word	0x00000038
        /*039c*/ 	.short	0x010a
        /*039e*/ 	.byte	0x08
	.zero		1


	//   ....[43]....
        /*03a0*/ 	.word	0x00001a70
        /*03a4*/ 	.word	0x000000ff
        /*03a8*/ 	.word	0x00000038
        /*03ac*/ 	.short	0x010a
        /*03ae*/ 	.byte	0x11
	.zero		1


	//   ....[44]....
        /*03b0*/ 	.word	0x00001bd0
        /*03b4*/ 	.word	0x000000ff
        /*03b8*/ 	.word	0x00000038
        /*03bc*/ 	.short	0x010a
        /*03be*/ 	.byte	0x08
	.zero		1


	//   ....[45]....
        /*03c0*/ 	.word	0x00001cf0
        /*03c4*/ 	.word	0x00000002
        /*03c8*/ 	.word	0x000000a0
        /*03cc*/ 	.short	0x010a
        /*03ce*/ 	.byte	0xff
	.zero		1


	//   ....[46]....
        /*03d0*/ 	.word	0x00001db0
        /*03d4*/ 	.word	0x00000002
        /*03d8*/ 	.word	0x00000000
        /*03dc*/ 	.short	0x0101
        /*03de*/ 	.byte	0xff
	.zero		1


	//   ....[47]....
        /*03e0*/ 	.word	0x00002310
        /*03e4*/ 	.word	0x000000ff
        /*03e8*/ 	.word	0x00000000
        /*03ec*/ 	.short	0x010a
        /*03ee*/ 	.byte	0x05
	.zero		1


	//   ....[48]....
        /*03f0*/ 	.word	0x000023a0
        /*03f4*/ 	.word	0x000000ff
        /*03f8*/ 	.word	0x00000000
        /*03fc*/ 	.short	0x010a
        /*03fe*/ 	.byte	0x05
	.zero		1


	//   ....[49]....
        /*0400*/ 	.word	0x00002430
        /*0404*/ 	.word	0x000000ff
        /*0408*/ 	.word	0x00000000
        /*040c*/ 	.short	0x010a
        /*040e*/ 	.byte	0x05
	.zero		1


	//   ....[50]....
        /*0410*/ 	.word	0x000024c0
        /*0414*/ 	.word	0x000000ff
        /*0418*/ 	.word	0x00000000
        /*041c*/ 	.short	0x010a
        /*041e*/ 	.byte	0x05
	.zero		1


	//   ....[51]....
        /*0420*/ 	.word	0x00002550
        /*0424*/ 	.word	0x000000ff
        /*0428*/ 	.word	0x00000000
        /*042c*/ 	.short	0x010a
        /*042e*/ 	.byte	0x05
	.zero		1


	//   ....[52]....
        /*0430*/ 	.word	0x000025e0
        /*0434*/ 	.word	0x000000ff
        /*0438*/ 	.word	0x00000000
        /*043c*/ 	.short	0x010a
        /*043e*/ 	.byte	0x05
	.zero		1


	//   ....[53]....
        /*0440*/ 	.word	0x00002680
        /*0444*/ 	.word	0x00000000
        /*0448*/ 	.word	0x00000000
        /*044c*/ 	.short	0x010a
        /*044e*/ 	.byte	0xff
	.zero		1


	//   ....[54]....
        /*0450*/ 	.word	0x000027a0
        /*0454*/ 	.word	0x00000000
        /*0458*/ 	.word	0x00000100
        /*045c*/ 	.short	0x010a
        /*045e*/ 	.byte	0xff
	.zero		1


	//   ....[55]....
        /*0460*/ 	.word	0x00002800
        /*0464*/ 	.word	0x00000004
        /*0468*/ 	.word	0x00000000
        /*046c*/ 	.short	0x0101
        /*046e*/ 	.byte	0xff
	.zero		1


	//   ....[56]....
        /*0470*/ 	.word	0x00002820
        /*0474*/ 	.word	0x000000ff
        /*0478*/ 	.word	0x000000b0
        /*047c*/ 	.short	0x010a
        /*047e*/ 	.byte	0x05
	.zero		1


	//   ....[57]....
        /*0480*/ 	.word	0x00002940
        /*0484*/ 	.word	0x00000000
        /*0488*/ 	.word	0x000000a0
        /*048c*/ 	.short	0x010a
        /*048e*/ 	.byte	0xff
	.zero		1


	//   ....[58]....
        /*0490*/ 	.word	0x00002a50
        /*0494*/ 	.word	0x00000000
        /*0498*/ 	.word	0x00000000
        /*049c*/ 	.short	0x0101
        /*049e*/ 	.byte	0xff
	.zero		1


	//   ....[59]....
        /*04a0*/ 	.word	0x00002ae0
        /*04a4*/ 	.word	0x000000ff
        /*04a8*/ 	.word	0x000000b0
        /*04ac*/ 	.short	0x0106
        /*04ae*/ 	.byte	0x05
	.zero		1


	//   ....[60]....
        /*04b0*/ 	.word	0x00002b00
        /*04b4*/ 	.word	0x000000ff
        /*04b8*/ 	.word	0x000000b0
        /*04bc*/ 	.short	0x010a
        /*04be*/ 	.byte	0x05
	.zero		1


	//   ....[61]....
        /*04c0*/ 	.word	0x00002b90
        /*04c4*/ 	.word	0x000000ff
        /*04c8*/ 	.word	0x000000b0
        /*04cc*/ 	.short	0x0106
        /*04ce*/ 	.byte	0x04
	.zero		1


	//   ....[62]....
        /*04d0*/ 	.word	0x00002bd0
        /*04d4*/ 	.word	0x00000000
        /*04d8*/ 	.word	0x000000b0
        /*04dc*/ 	.short	0x010a
        /*04de*/ 	.byte	0xff
	.zero		1


	//   ....[63]....
        /*04e0*/ 	.word	0x000030b0
        /*04e4*/ 	.word	0x00000000
        /*04e8*/ 	.word	0x000000a0
        /*04ec*/ 	.short	0x010a
        /*04ee*/ 	.byte	0xff
	.zero		1


	//   ....[64]....
        /*04f0*/ 	.word	0x000031b0
        /*04f4*/ 	.word	0x00000003
        /*04f8*/ 	.word	0x00000000
        /*04fc*/ 	.short	0x0101
        /*04fe*/ 	.byte	0xff
	.zero		1


	//   ....[65]....
        /*0500*/ 	.word	0x000031c0
        /*0504*/ 	.word	0x000000ff
        /*0508*/ 	.word	0x00000000
        /*050c*/ 	.short	0x010a
        /*050e*/ 	.byte	0x04
	.zero		1


	//   ....[66]....
        /*0510*/ 	.word	0x000031e0
        /*0514*/ 	.word	0x000000ff
        /*0518*/ 	.word	0x000000e0
        /*051c*/ 	.short	0x010a
        /*051e*/ 	.byte	0x09
	.zero		1


	//   ....[67]....
        /*0520*/ 	.word	0x000032c0
        /*0524*/ 	.word	0x000000ff
        /*0528*/ 	.word	0x00000000
        /*052c*/ 	.short	0x010a
        /*052e*/ 	.byte	0x07
	.zero		1


	//   ....[68]....
        /*0530*/ 	.word	0x000033f0
        /*0534*/ 	.word	0x000000ff
        /*0538*/ 	.word	0x00000000
        /*053c*/ 	.short	0x010a
        /*053e*/ 	.byte	0x04
	.zero		1


	//   ....[69]....
        /*0540*/ 	.word	0x000035a0
        /*0544*/ 	.word	0x000000ff
        /*0548*/ 	.word	0x00000000
        /*054c*/ 	.short	0x010a
        /*054e*/ 	.byte	0x05
	.zero		1


	//   ....[70]....
        /*0550*/ 	.word	0x00003630
        /*0554*/ 	.word	0x000000ff
        /*0558*/ 	.word	0x00000000
        /*055c*/ 	.short	0x010a
        /*055e*/ 	.byte	0x05
	.zero		1


	//   ....[71]....
        /*0560*/ 	.word	0x000036c0
        /*0564*/ 	.word	0x000000ff
        /*0568*/ 	.word	0x00000000
        /*056c*/ 	.short	0x010a
        /*056e*/ 	.byte	0x05
	.zero		1


	//   ....[72]....
        /*0570*/ 	.word	0x00003750
        /*0574*/ 	.word	0x000000ff
        /*0578*/ 	.word	0x00000000
        /*057c*/ 	.short	0x010a
        /*057e*/ 	.byte	0x07
	.zero		1


	//   ....[73]....
        /*0580*/ 	.word	0x00003bb0
        /*0584*/ 	.word	0x00000000
        /*0588*/ 	.word	0x000000a0
        /*058c*/ 	.short	0x010a
        /*058e*/ 	.byte	0xff
	.zero		1


	//   ....[74]....
        /*0590*/ 	.word	0x00003c70
        /*0594*/ 	.word	0x00000000
        /*0598*/ 	.word	0x00000000
        /*059c*/ 	.short	0x0101
        /*059e*/ 	.byte	0xff
	.zero		1


	//   ....[75]....
        /*05a0*/ 	.word	0x00003f90
        /*05a4*/ 	.word	0x000000ff
        /*05a8*/ 	.word	0x00000098
        /*05ac*/ 	.short	0x010a
        /*05ae*/ 	.byte	0x07
	.zero		1


	//   ....[76]....
        /*05b0*/ 	.word	0x00004180
        /*05b4*/ 	.word	0x000000ff
        /*05b8*/ 	.word	0x00000080
        /*05bc*/ 	.short	0x010a
        /*05be*/ 	.byte	0x07
	.zero		1


	//   ....[77]....
        /*05c0*/ 	.word	0x00004350
        /*05c4*/ 	.word	0x000000ff
        /*05c8*/ 	.word	0x00000070
        /*05cc*/ 	.short	0x010b
        /*05ce*/ 	.byte	0x07
	.zero		1


	//   ....[78]....
        /*05d0*/ 	.word	0x000043c0
        /*05d4*/ 	.word	0x000000ff
        /*05d8*/ 	.word	0x00000000
        /*05dc*/ 	.short	0x0101
        /*05de*/ 	.byte	0x08
	.zero		1


	//   ....[79]....
        /*05e0*/ 	.word	0x000043f0
        /*05e4*/ 	.word	0x000000ff
        /*05e8*/ 	.word	0x00000088
        /*05ec*/ 	.short	0x010a
        /*05ee*/ 	.byte	0x07
	.zero		1


	//   ....[80]....
        /*05f0*/ 	.word	0x00004600
        /*05f4*/ 	.word	0x000000ff
        /*05f8*/ 	.word	0x00000078
        /*05fc*/ 	.short	0x010b
        /*05fe*/ 	.byte	0x07
	.zero		1


	//   ....[81]....
        /*0600*/ 	.word	0x00004620
        /*0604*/ 	.word	0x000000ff
        /*0608*/ 	.word	0x00000000
        /*060c*/ 	.short	0x0101
        /*060e*/ 	.byte	0x0d
	.zero		1


	//   ....[82]....
        /*0610*/ 	.word	0x00004650
        /*0614*/ 	.word	0x000000ff
        /*0618*/ 	.word	0x00000080
        /*061c*/ 	.short	0x010a
        /*061e*/ 	.byte	0x07
	.zero		1


	//   ....[83]....
        /*0620*/ 	.word	0x00004690
        /*0624*/ 	.word	0x00000000
        /*0628*/ 	.word	0x00000088
        /*062c*/ 	.short	0x010a
        /*062e*/ 	.byte	0xff
	.zero		1


	//   ....[84]....
        /*0630*/ 	.word	0x000049c0
        /*0634*/ 	.word	0x00000000
        /*0638*/ 	.word	0x000000a0
        /*063c*/ 	.short	0x010a
        /*063e*/ 	.byte	0xff
	.zero		1


	//   ....[85]....
        /*0640*/ 	.word	0x00004ad0
        /*0644*/ 	.word	0x00000000
        /*0648*/ 	.word	0x00000000
        /*064c*/ 	.short	0x0101
        /*064e*/ 	.byte	0xff
	.zero		1


	//   ....[86]....
        /*0650*/ 	.word	0x00005530
        /*0654*/ 	.word	0x00000003
        /*0658*/ 	.word	0x00000070
        /*065c*/ 	.short	0x010a
        /*065e*/ 	.byte	0xff
	.zero		1


	//   ....[87]....
        /*0660*/ 	.word	0x00005570
        /*0664*/ 	.word	0x000000cf
        /*0668*/ 	.word	0x000000c0
        /*066c*/ 	.short	0x010a
        /*066e*/ 	.byte	0xff
	.zero		1


	//   ....[88]....
        /*0670*/ 	.word	0x000056a0
        /*0674*/ 	.word	0x00000003
        /*0678*/ 	.word	0x00000070
        /*067c*/ 	.short	0x010a
        /*067e*/ 	.byte	0xff
	.zero		1


	//   ....[89]....
        /*0680*/ 	.word	0x00005800
        /*0684*/ 	.word	0x00000000
        /*0688*/ 	.word	0x00000000
        /*068c*/ 	.short	0x0101
        /*068e*/ 	.byte	0xff
	.zero		1


	//   ....[90]....
        /*0690*/ 	.word	0x00005860
        /*0694*/ 	.word	0x000000cf
        /*0698*/ 	.word	0x000000c0
        /*069c*/ 	.short	0x010a
        /*069e*/ 	.byte	0xff
	.zero		1


	//   ....[91]....
        /*06a0*/ 	.word	0x00006c10
        /*06a4*/ 	.word	0x000000d2
        /*06a8*/ 	.word	0x00000070
        /*06ac*/ 	.short	0x010a
        /*06ae*/ 	.byte	0xff
	.zero		1


	//   ....[92]....
        /*06b0*/ 	.word	0x00006ce0
        /*06b4*/ 	.word	0x000000d2
        /*06b8*/ 	.word	0x00000070
        /*06bc*/ 	.short	0x010a
        /*06be*/ 	.byte	0xff
	.zero		1


	//   ....[93]....
        /*06c0*/ 	.word	0x00006e20
        /*06c4*/ 	.word	0x00000003
        /*06c8*/ 	.word	0x00000000
        /*06cc*/ 	.short	0x0101
        /*06ce*/ 	.byte	0xff
	.zero		1


	//   ....[94]....
        /*06d0*/ 	.word	0x00007330
        /*06d4*/ 	.word	0x000000ff
        /*06d8*/ 	.word	0x00000000
        /*06dc*/ 	.short	0x0101
        /*06de*/ 	.byte	0x05
	.zero		1


	//   ....[95]....
        /*06e0*/ 	.word	0x000082b0
        /*06e4*/ 	.word	0x00000003
        /*06e8*/ 	.word	0x00000110
        /*06ec*/ 	.short	0x010a
        /*06ee*/ 	.byte	0xff
	.zero		1


	//   ....[96]....
        /*06f0*/ 	.word	0x00008310
        /*06f4*/ 	.word	0x00000002
        /*06f8*/ 	.word	0x00000038
        /*06fc*/ 	.short	0x010a
        /*06fe*/ 	.byte	0xff
	.zero		1


	//   ....[97]....
        /*0700*/ 	.word	0x00008370
        /*0704*/ 	.word	0x00000002
        /*0708*/ 	.word	0x00000038
        /*070c*/ 	.short	0x010a
        /*070e*/ 	.byte	0xff
	.zero		1


	//   ....[98]....
        /*0710*/ 	.word	0x000083c0
        /*0714*/ 	.word	0x00000002
        /*0718*/ 	.word	0x000000a0
        /*071c*/ 	.short	0x010a
        /*071e*/ 	.byte	0xff
	.zero		1


	//   ....[99]....
        /*0720*/ 	.word	0x00008420
        /*0724*/ 	.word	0x00000000
        /*0728*/ 	.word	0x00000000
        /*072c*/ 	.short	0x010a
        /*072e*/ 	.byte	0xff
	.zero		1


	//   ....[100]....
        /*0730*/ 	.word	0x00008480
        /*0734*/ 	.word	0x00000000
        /*0738*/ 	.word	0x00000000
        /*073c*/ 	.short	0x010a
        /*073e*/ 	.byte	0xff
	.zero		1


	//   ....[101]....
        /*0740*/ 	.word	0x000084e0
        /*0744*/ 	.word	0x00000000
        /*0748*/ 	.word	0x00000000
        /*074c*/ 	.short	0x010a
        /*074e*/ 	.byte	0xff
	.zero		1


	//   ....[102]....
        /*0750*/ 	.word	0x00008540
        /*0754*/ 	.word	0x00000000
        /*0758*/ 	.word	0x00000000
        /*075c*/ 	.short	0x010a
        /*075e*/ 	.byte	0xff
	.zero		1


	//   ....[103]....
        /*0760*/ 	.word	0x000085a0
        /*0764*/ 	.word	0x00000000
        /*0768*/ 	.word	0x00000000
        /*076c*/ 	.short	0x010a
        /*076e*/ 	.byte	0xff
	.zero		1


	//   ....[104]....
        /*0770*/ 	.word	0x00008600
        /*0774*/ 	.word	0x00000000
        /*0778*/ 	.word	0x00000000
        /*077c*/ 	.short	0x010a
        /*077e*/ 	.byte	0xff
	.zero		1


	//   ....[105]....
        /*0780*/ 	.word	0x00008650
        /*0784*/ 	.word	0x00000000
        /*0788*/ 	.word	0x00000100
        /*078c*/ 	.short	0x010a
        /*078e*/ 	.byte	0xff
	.zero		1


	//   ....[106]....
        /*0790*/ 	.word	0x000086b0
        /*0794*/ 	.word	0x00000000
        /*0798*/ 	.word	0x000000b0
        /*079c*/ 	.short	0x010a
        /*079e*/ 	.byte	0xff
	.zero		1


	//   ....[107]....
        /*07a0*/ 	.word	0x00008700
        /*07a4*/ 	.word	0x00000000
        /*07a8*/ 	.word	0x000000a0
        /*07ac*/ 	.short	0x010a
        /*07ae*/ 	.byte	0xff
	.zero		1


	//   ....[108]....
        /*07b0*/ 	.word	0x00008760
        /*07b4*/ 	.word	0x00000000
        /*07b8*/ 	.word	0x000000b0
        /*07bc*/ 	.short	0x010a
        /*07be*/ 	.byte	0xff
	.zero		1


	//   ....[109]....
        /*07c0*/ 	.word	0x000087b0
        /*07c4*/ 	.word	0x00000000
        /*07c8*/ 	.word	0x000000a0
        /*07cc*/ 	.short	0x010a
        /*07ce*/ 	.byte	0xff
	.zero		1


	//   ....[110]....
        /*07d0*/ 	.word	0x00008810
        /*07d4*/ 	.word	0x00000003
        /*07d8*/ 	.word	0x000000e0
        /*07dc*/ 	.short	0x010a
        /*07de*/ 	.byte	0xff
	.zero		1


	//   ....[111]....
        /*07e0*/ 	.word	0x00008870
        /*07e4*/ 	.word	0x00000000
        /*07e8*/ 	.word	0x00000000
        /*07ec*/ 	.short	0x010a
        /*07ee*/ 	.byte	0xff
	.zero		1


	//   ....[112]....
        /*07f0*/ 	.word	0x000088d0
        /*07f4*/ 	.word	0x00000000
        /*07f8*/ 	.word	0x00000000
        /*07fc*/ 	.short	0x010a
        /*07fe*/ 	.byte	0xff
	.zero		1


	//   ....[113]....
        /*0800*/ 	.word	0x00008930
        /*0804*/ 	.word	0x00000000
        /*0808*/ 	.word	0x00000000
        /*080c*/ 	.short	0x010a
        /*080e*/ 	.byte	0xff
	.zero		1


	//   ....[114]....
        /*0810*/ 	.word	0x00008990
        /*0814*/ 	.word	0x00000000
        /*0818*/ 	.word	0x00000000
        /*081c*/ 	.short	0x010a
        /*081e*/ 	.byte	0xff
	.zero		1


	//   ....[115]....
        /*0820*/ 	.word	0x000089f0
        /*0824*/ 	.word	0x00000000
        /*0828*/ 	.word	0x00000000
        /*082c*/ 	.short	0x010a
        /*082e*/ 	.byte	0xff
	.zero		1


	//   ....[116]....
        /*0830*/ 	.word	0x00008a40
        /*0834*/ 	.word	0x00000000
        /*0838*/ 	.word	0x000000a0
        /*083c*/ 	.short	0x010a
        /*083e*/ 	.byte	0xff
	.zero		1


	//   ....[117]....
        /*0840*/ 	.word	0x00008aa0
        /*0844*/ 	.word	0x00000000
        /*0848*/ 	.word	0x00000098
        /*084c*/ 	.short	0x010a
        /*084e*/ 	.byte	0xff
	.zero		1


	//   ....[118]....
        /*0850*/ 	.word	0x00008b00
        /*0854*/ 	.word	0x00000003
        /*0858*/ 	.word	0x00000080
        /*085c*/ 	.short	0x010a
        /*085e*/ 	.byte	0xff
	.zero		1


	//   ....[119]....
        /*0860*/ 	.word	0x00008b60
        /*0864*/ 	.word	0x00000003
        /*0868*/ 	.word	0x00000088
        /*086c*/ 	.short	0x010a
        /*086e*/ 	.byte	0xff
	.zero		1


	//   ....[120]....
        /*0870*/ 	.word	0x00008bc0
        /*0874*/ 	.word	0x00000000
        /*0878*/ 	.word	0x00000080
        /*087c*/ 	.short	0x010a
        /*087e*/ 	.byte	0xff
	.zero		1


	//   ....[121]....
        /*0880*/ 	.word	0x00008c10
        /*0884*/ 	.word	0x00000000
        /*0888*/ 	.word	0x000000a0
        /*088c*/ 	.short	0x010a
        /*088e*/ 	.byte	0xff
	.zero		1


	//   ....[122]....
        /*0890*/ 	.word	0x00008c60
        /*0894*/ 	.word	0x00000003
        /*0898*/ 	.word	0x00000070
        /*089c*/ 	.short	0x010a
        /*089e*/ 	.byte	0xff
	.zero		1


	//   ....[123]....
        /*08a0*/ 	.word	0x00008cb0
        /*08a4*/ 	.word	0x000000cf
        /*08a8*/ 	.word	0x000000c0
        /*08ac*/ 	.short	0x010a
        /*08ae*/ 	.byte	0xff
	.zero		1


	//   ....[124]....
        /*08b0*/ 	.word	0x00008d00
        /*08b4*/ 	.word	0x000000d2
        /*08b8*/ 	.word	0x00000070
        /*08bc*/ 	.short	0x010a
        /*08be*/ 	.byte	0xff
	.zero		1


	//----- nvinfo : EIATTR_NUM_MBARRIERS
	.align		4
.L_47:
        /*08c0*/ 	.byte	0x03, 0x38
        /*08c2*/ 	.short	0x0024


	//----- nvinfo : EIATTR_EXIT_INSTR_OFFSETS
	.align		4
        /*08c4*/ 	.byte	0x04, 0x1c
        /*08c6*/ 	.short	(.L_49 - .L_48)


	//   ....[0]....
.L_48:
        /*08c8*/ 	.word	0x000026b0


	//   ....[1]....
        /*08cc*/ 	.word	0x00002ba0


	//   ....[2]....
        /*08d0*/ 	.word	0x00002c00


	//   ....[3]....
        /*08d4*/ 	.word	0x000039b0


	//   ....[4]....
        /*08d8*/ 	.word	0x000046c0


	//   ....[5]....
        /*08dc*/ 	.word	0x00004700


	//   ....[6]....
        /*08e0*/ 	.word	0x000082a0


	//----- nvinfo : EIATTR_MAX_THREADS
	.align		4
.L_49:
        /*08e4*/ 	.byte	0x04, 0x05
        /*08e6*/ 	.short	(.L_51 - .L_50)
.L_50:
        /*08e8*/ 	.word	0x00000100
        /*08ec*/ 	.word	0x00000001
        /*08f0*/ 	.word	0x00000001


	//----- nvinfo : EIATTR_CRS_STACK_SIZE
	.align		4
.L_51:
        /*08f4*/ 	.byte	0x04, 0x1e
        /*08f6*/ 	.short	(.L_53 - .L_52)
.L_52:
        /*08f8*/ 	.word	0x00000000


	//----- nvinfo : EIATTR_CBANK_PARAM_SIZE
	.align		4
.L_53:
        /*08fc*/ 	.byte	0x03, 0x19
        /*08fe*/ 	.short	0x0800


	//----- nvinfo : EIATTR_PARAM_CBANK
	.align		4
        /*0900*/ 	.byte	0x04, 0x0a
        /*0902*/ 	.short	(.L_55 - .L_54)
	.align		4
.L_54:
        /*0904*/ 	.word	index@(.nv.constant0._ZN7cutlass13device_kernelINS_4gemm6kernel13GemmUniversalIN4cute5tupleIJiiiiEEENS1_10collective13CollectiveMmaINS1_35MainloopSm100TmaUmmaWarpSpecializedILi7ELi2ELi4ENS5_IJNS4_1CILi1EEESB_SB_EEEEENS5_IJNSA_ILi128EEESE_NSA_ILi32EEEEEENS_12float_e5m2_tENS5_IJlSB_lEEESH_SI_NS4_8TiledMMAINS4_8MMA_AtomIJNS4_10MMA_TraitsINS4_19SM100_MMA_F8F6F4_SSEJSH_SH_fSE_SE_NS4_17integral_constantINS4_4UMMA5MajorELSP_0EEESQ_NSN_INSO_7ScaleInELSR_0EEESS_EEEEEENS4_6LayoutISC_NS5_IJNSA_ILi0EEESW_SW_EEEEENS5_IJNS4_10UnderscoreESZ_SZ_EEEEENS4_13SM90_TMA_LOADENS4_14ComposedLayoutINS4_7SwizzleILi1ELi4ELi3EEENS4_18smem_ptr_flag_bitsILi8EEENSV_INS5_IJNSA_ILi8EEESF_EEENS5_IJSF_SB_EEEEEEEvNS4_8identityES12_S1C_vS1D_EENS_8epilogue10collective18CollectiveEpilogueINS1F_23Sm100TmaWarpSpecializedILi2ELi2ELi64ELb0ELb0EEEJSG_NS5_IJNSV_ISE_SB_EENSV_INSA_ILi64EEESB_EEEEESH_SI_SH_SI_NS1F_6fusion15FusionCallbacksIS1J_NS1O_17LinearCombinationISH_fSH_fLNS_15FloatRoundStyleE2EEESG_S1N_JEEENS4_5SM1004TMEM4LOAD26SM100_TMEM_LOAD_32dp32b64xES12_NS13_INS14_ILi2ELi4ELi3EEES17_NSV_INS5_IJS18_S1L_EEENS5_IJS1L_SB_EEEEEEENS4_39AutoVectorizingCopyWithAssumedAlignmentILi128EEENS4_14SM90_TMA_STOREES22_S24_S24_EEEvvEEEEvNT_6ParamsE)
        /*0908*/ 	.short	0x0380
        /*090a*/ 	.short	0x0800


	//----- nvinfo : EIATTR_SW_WAR
	.align		4
.L_55:
        /*090c*/ 	.byte	0x04, 0x36
        /*090e*/ 	.short	(.L_57 - .L_56)
.L_56:
        /*0910*/ 	.word	0x00000008
.L_57:


//--------------------- .nv.callgraph             --------------------------
	.section	.nv.callgraph,"",@"SHT_CUDA_CALLGRAPH"
	.align	4
	.sectionentsize	8
	.align		4
        /*0000*/ 	.word	0x00000000
	.align		4
        /*0004*/ 	.word	0xffffffff
	.align		4
        /*0008*/ 	.word	index@(_ZN7cutlass13device_kernelINS_4gemm6kernel13GemmUniversalIN4cute5tupleIJiiiiEEENS1_10collective13CollectiveMmaINS1_35MainloopSm100TmaUmmaWarpSpecializedILi7ELi2ELi4ENS5_IJNS4_1CILi1EEESB_SB_EEEEENS5_IJNSA_ILi128EEESE_NSA_ILi32EEEEEENS_12float_e5m2_tENS5_IJlSB_lEEESH_SI_NS4_8TiledMMAINS4_8MMA_AtomIJNS4_10MMA_TraitsINS4_19SM100_MMA_F8F6F4_SSEJSH_SH_fSE_SE_NS4_17integral_constantINS4_4UMMA5MajorELSP_0EEESQ_NSN_INSO_7ScaleInELSR_0EEESS_EEEEEENS4_6LayoutISC_NS5_IJNSA_ILi0EEESW_SW_EEEEENS5_IJNS4_10UnderscoreESZ_SZ_EEEEENS4_13SM90_TMA_LOADENS4_14ComposedLayoutINS4_7SwizzleILi1ELi4ELi3EEENS4_18smem_ptr_flag_bitsILi8EEENSV_INS5_IJNSA_ILi8EEESF_EEENS5_IJSF_SB_EEEEEEEvNS4_8identityES12_S1C_vS1D_EENS_8epilogue10collective18CollectiveEpilogueINS1F_23Sm100TmaWarpSpecializedILi2ELi2ELi64ELb0ELb0EEEJSG_NS5_IJNSV_ISE_SB_EENSV_INSA_ILi64EEESB_EEEEESH_SI_SH_SI_NS1F_6fusion15FusionCallbacksIS1J_NS1O_17LinearCombinationISH_fSH_fLNS_15FloatRoundStyleE2EEESG_S1N_JEEENS4_5SM1004TMEM4LOAD26SM100_TMEM_LOAD_32dp32b64xES12_NS13_INS14_ILi2ELi4ELi3EEES17_NSV_INS5_IJS18_S1L_EEENS5_IJS1L_SB_EEEEEEENS4_39AutoVectorizingCopyWithAssumedAlignmentILi128EEENS4_14SM90_TMA_STOREES22_S24_S24_EEEvvEEEEvNT_6ParamsE)
	.align		4
        /*000c*/ 	.word	index@(__assertfail)
	.align		4
        /*0010*/ 	.word	0x00000000
	.align		4
        /*0014*/ 	.word	0xfffffffe
	.align		4
        /*0018*/ 	.word	0x00000000
	.align		4
        /*001c*/ 	.word	0xfffffffd
	.align		4
        /*0020*/ 	.word	0x00000000
	.align		4
        /*0024*/ 	.word	0xfffffffc


//--------------------- .nv.constant4             --------------------------
	.section	.nv.constant4,"a",@progbits
	.align	8
	.align		8
.nv.constant4:
        /*0000*/ 	.dword	__assertfail
	.align		8
        /*0008*/ 	.dword	__unnamed_1
	.align		8
        /*0010*/ 	.dword	__unnamed_2
	.align		8
        /*0018*/ 	.dword	_ZN40_INTERNAL_654983a4_4_k_cu_cbac0cba_139044cuda3std3__45__cpo5beginE
	.align		8
        /*0020*/ 	.dword	_ZN40_INTERNAL_654983a4_4_k_cu_cbac0cba_139044cuda3std3__45__cpo3endE
	.align		8
        /*0028*/ 	.dword	_ZN40_INTERNAL_654983a4_4_k_cu_cbac0cba_139044cuda3std3__45__cpo6cbeginE
	.align		8
        /*0030*/ 	.dword	_ZN40_INTERNAL_654983a4_4_k_cu_cbac0cba_139044cuda3std3__45__cpo4cendE
	.align		8
        /*0038*/ 	.dword	_ZN40_INTERNAL_654983a4_4_k_cu_cbac0cba_139044cuda3std3__442_GLOBAL__N__654983a4_4_k_cu_cbac0cba_139046ignoreE
	.align		8
        /*0040*/ 	.dword	_ZN40_INTERNAL_654983a4_4_k_cu_cbac0cba_139044cuda3std3__419piecewise_constructE
	.align		8
        /*0048*/ 	.dword	_ZN40_INTERNAL_654983a4_4_k_cu_cbac0cba_139044cuda3std3__48in_placeE
	.align		8
        /*0050*/ 	.dword	_ZN40_INTERNAL_654983a4_4_k_cu_cbac0cba_139044cuda3std6ranges3__45__cpo4swapE
	.align		8
        /*0058*/ 	.dword	_ZN40_INTERNAL_654983a4_4_k_cu_cbac0cba_139044cuda3std6ranges3__45__cpo9iter_moveE
	.align		8
        /*0060*/ 	.dword	_ZN40_INTERNAL_654983a4_4_k_cu_cbac0cba_139044cute7productE
	.align		8
        /*0068*/ 	.dword	_ZN40_INTERNAL_654983a4_4_k_cu_cbac0cba_139044cute1_E
	.align		8
        /*0070*/ 	.dword	$str$25
	.align		8
        /*0078*/ 	.dword	$str$26
	.align		8
        /*0080*/ 	.dword	$str$27
	.align		8
        /*0088*/ 	.dword	$str$28


//--------------------- .text._ZN7cutlass13device_kernelINS_4gemm6kernel13GemmUniversalIN4cute5tupleIJiiiiEEENS1_10collective13CollectiveMmaINS1_35MainloopSm100TmaUmmaWarpSpecializedILi7ELi2ELi4ENS5_IJNS4_1CILi1EEESB_SB_EEEEENS5_IJNSA_ILi128EEESE_NSA_ILi32EEEEEENS_12float_e5m2_tENS5_IJlSB_lEEESH_SI_NS4_8TiledMMAINS4_8MMA_AtomIJNS4_10MMA_TraitsINS4_19SM100_MMA_F8F6F4_SSEJSH_SH_fSE_SE_NS4_17integral_constantINS4_4UMMA5MajorELSP_0EEESQ_NSN_INSO_7ScaleInELSR_0EEESS_EEEEEENS4_6LayoutISC_NS5_IJNSA_ILi0EEESW_SW_EEEEENS5_IJNS4_10UnderscoreESZ_SZ_EEEEENS4_13SM90_TMA_LOADENS4_14ComposedLayoutINS4_7SwizzleILi1ELi4ELi3EEENS4_18smem_ptr_flag_bitsILi8EEENSV_INS5_IJNSA_ILi8EEESF_EEENS5_IJSF_SB_EEEEEEEvNS4_8identityES12_S1C_vS1D_EENS_8epilogue10collective18CollectiveEpilogueINS1F_23Sm100TmaWarpSpecializedILi2ELi2ELi64ELb0ELb0EEEJSG_NS5_IJNSV_ISE_SB_EENSV_INSA_ILi64EEESB_EEEEESH_SI_SH_SI_NS1F_6fusion15FusionCallbacksIS1J_NS1O_17LinearCombinationISH_fSH_fLNS_15FloatRoundStyleE2EEESG_S1N_JEEENS4_5SM1004TMEM4LOAD26SM100_TMEM_LOAD_32dp32b64xES12_NS13_INS14_ILi2ELi4ELi3EEES17_NSV_INS5_IJS18_S1L_EEENS5_IJS1L_SB_EEEEEEENS4_39AutoVectorizingCopyWithAssumedAlignmentILi128EEENS4_14SM90_TMA_STOREES22_S24_S24_EEEvvEEEEvNT_6ParamsE --------------------------
	.section	.text._ZN7cutlass13device_kernelINS_4gemm6kernel13GemmUniversalIN4cute5tupleIJiiiiEEENS1_10collective13CollectiveMmaINS1_35MainloopSm100TmaUmmaWarpSpecializedILi7ELi2ELi4ENS5_IJNS4_1CILi1EEESB_SB_EEEEENS5_IJNSA_ILi128EEESE_NSA_ILi32EEEEEENS_12float_e5m2_tENS5_IJlSB_lEEESH_SI_NS4_8TiledMMAINS4_8MMA_AtomIJNS4_10MMA_TraitsINS4_19SM100_MMA_F8F6F4_SSEJSH_SH_fSE_SE_NS4_17integral_constantINS4_4UMMA5MajorELSP_0EEESQ_NSN_INSO_7ScaleInELSR_0EEESS_EEEEEENS4_6LayoutISC_NS5_IJNSA_ILi0EEESW_SW_EEEEENS5_IJNS4_10UnderscoreESZ_SZ_EEEEENS4_13SM90_TMA_LOADENS4_14ComposedLayoutINS4_7SwizzleILi1ELi4ELi3EEENS4_18smem_ptr_flag_bitsILi8EEENSV_INS5_IJNSA_ILi8EEESF_EEENS5_IJSF_SB_EEEEEEEvNS4_8identityES12_S1C_vS1D_EENS_8epilogue10collective18CollectiveEpilogueINS1F_23Sm100TmaWarpSpecializedILi2ELi2ELi64ELb0ELb0EEEJSG_NS5_IJNSV_ISE_SB_EENSV_INSA_ILi64EEESB_EEEEESH_SI_SH_SI_NS1F_6fusion15FusionCallbacksIS1J_NS1O_17LinearCombinationISH_fSH_fLNS_15FloatRoundStyleE2EEESG_S1N_JEEENS4_5SM1004TMEM4LOAD26SM100_TMEM_LOAD_32dp32b64xES12_NS13_INS14_ILi2ELi4ELi3EEES17_NSV_INS5_IJS18_S1L_EEENS5_IJS1L_SB_EEEEEEENS4_39AutoVectorizingCopyWithAssumedAlignmentILi128EEENS4_14SM90_TMA_STOREES22_S24_S24_EEEvvEEEEvNT_6ParamsE,"ax",@progbits
	.align	128
.text._ZN7cutlass13device_kernelINS_4gemm6kernel13GemmUniversalIN4cute5tupleIJiiiiEEENS1_10collective13CollectiveMmaINS1_35MainloopSm100TmaUmmaWarpSpecializedILi7ELi2ELi4ENS5_IJNS4_1CILi1EEESB_SB_EEEEENS5_IJNSA_ILi128EEESE_NSA_ILi32EEEEEENS_12float_e5m2_tENS5_IJlSB_lEEESH_SI_NS4_8TiledMMAINS4_8MMA_AtomIJNS4_10MMA_TraitsINS4_19SM100_MMA_F8F6F4_SSEJSH_SH_fSE_SE_NS4_17integral_constantINS4_4UMMA5MajorELSP_0EEESQ_NSN_INSO_7ScaleInELSR_0EEESS_EEEEEENS4_6LayoutISC_NS5_IJNSA_ILi0EEESW_SW_EEEEENS5_IJNS4_10UnderscoreESZ_SZ_EEEEENS4_13SM90_TMA_LOADENS4_14ComposedLayoutINS4_7SwizzleILi1ELi4ELi3EEENS4_18smem_ptr_flag_bitsILi8EEENSV_INS5_IJNSA_ILi8EEESF_EEENS5_IJSF_SB_EEEEEEEvNS4_8identityES12_S1C_vS1D_EENS_8epilogue10collective18CollectiveEpilogueINS1F_23Sm100TmaWarpSpecializedILi2ELi2ELi64ELb0ELb0EEEJSG_NS5_IJNSV_ISE_SB_EENSV_INSA_ILi64EEESB_EEEEESH_SI_SH_SI_NS1F_6fusion15FusionCallbacksIS1J_NS1O_17LinearCombinationISH_fSH_fLNS_15FloatRoundStyleE2EEESG_S1N_JEEENS4_5SM1004TMEM4LOAD26SM100_TMEM_LOAD_32dp32b64xES12_NS13_INS14_ILi2ELi4ELi3EEES17_NSV_INS5_IJS18_S1L_EEENS5_IJS1L_SB_EEEEEEENS4_39AutoVectorizingCopyWithAssumedAlignmentILi128EEENS4_14SM90_TMA_STOREES22_S24_S24_EEEvvEEEEvNT_6ParamsE:
        .type           _ZN7cutlass13device_kernelINS_4gemm6kernel13GemmUniversalIN4cute5tupleIJiiiiEEENS1_10collective13CollectiveMmaINS1_35MainloopSm100TmaUmmaWarpSpecializedILi7ELi2ELi4ENS5_IJNS4_1CILi1EEESB_SB_EEEEENS5_IJNSA_ILi128EEESE_NSA_ILi32EEEEEENS_12float_e5m2_tENS5_IJlSB_lEEESH_SI_NS4_8TiledMMAINS4_8MMA_AtomIJNS4_10MMA_TraitsINS4_19SM100_MMA_F8F6F4_SSEJSH_SH_fSE_SE_NS4_17integral_constantINS4_4UMMA5MajorELSP_0EEESQ_NSN_INSO_7ScaleInELSR_0EEESS_EEEEEENS4_6LayoutISC_NS5_IJNSA_ILi0EEESW_SW_EEEEENS5_IJNS4_10UnderscoreESZ_SZ_EEEEENS4_13SM90_TMA_LOADENS4_14ComposedLayoutINS4_7SwizzleILi1ELi4ELi3EEENS4_18smem_ptr_flag_bitsILi8EEENSV_INS5_IJNSA_ILi8EEESF_EEENS5_IJSF_SB_EEEEEEEvNS4_8identityES12_S1C_vS1D_EENS_8epilogue10collective18CollectiveEpilogueINS1F_23Sm100TmaWarpSpecializedILi2ELi2ELi64ELb0ELb0EEEJSG_NS5_IJNSV_ISE_SB_EENSV_INSA_ILi64EEESB_EEEEESH_SI_SH_SI_NS1F_6fusion15FusionCallbacksIS1J_NS1O_17LinearCombinationISH_fSH_fLNS_15FloatRoundStyleE2EEESG_S1N_JEEENS4_5SM1004TMEM4LOAD26SM100_TMEM_LOAD_32dp32b64xES12_NS13_INS14_ILi2ELi4ELi3EEES17_NSV_INS5_IJS18_S1L_EEENS5_IJS1L_SB_EEEEEEENS4_39AutoVectorizingCopyWithAssumedAlignmentILi128EEENS4_14SM90_TMA_STOREES22_S24_S24_EEEvvEEEEvNT_6ParamsE,@function
        .size           _ZN7cutlass13device_kernelINS_4gemm6kernel13GemmUniversalIN4cute5tupleIJiiiiEEENS1_10collective13CollectiveMmaINS1_35MainloopSm100TmaUmmaWarpSpecializedILi7ELi2ELi4ENS5_IJNS4_1CILi1EEESB_SB_EEEEENS5_IJNSA_ILi128EEESE_NSA_ILi32EEEEEENS_12float_e5m2_tENS5_IJlSB_lEEESH_SI_NS4_8TiledMMAINS4_8MMA_AtomIJNS4_10MMA_TraitsINS4_19SM100_MMA_F8F6F4_SSEJSH_SH_fSE_SE_NS4_17integral_constantINS4_4UMMA5MajorELSP_0EEESQ_NSN_INSO_7ScaleInELSR_0EEESS_EEEEEENS4_6LayoutISC_NS5_IJNSA_ILi0EEESW_SW_EEEEENS5_IJNS4_10UnderscoreESZ_SZ_EEEEENS4_13SM90_TMA_LOADENS4_14ComposedLayoutINS4_7SwizzleILi1ELi4ELi3EEENS4_18smem_ptr_flag_bitsILi8EEENSV_INS5_IJNSA_ILi8EEESF_EEENS5_IJSF_SB_EEEEEEEvNS4_8identityES12_S1C_vS1D_EENS_8epilogue10collective18CollectiveEpilogueINS1F_23Sm100TmaWarpSpecializedILi2ELi2ELi64ELb0ELb0EEEJSG_NS5_IJNSV_ISE_SB_EENSV_INSA_ILi64EEESB_EEEEESH_SI_SH_SI_NS1F_6fusion15FusionCallbacksIS1J_NS1O_17LinearCombinationISH_fSH_fLNS_15FloatRoundStyleE2EEESG_S1N_JEEENS4_5SM1004TMEM4LOAD26SM100_TMEM_LOAD_32dp32b64xES12_NS13_INS14_ILi2ELi4ELi3EEES17_NSV_INS5_IJS18_S1L_EEENS5_IJS1L_SB_EEEEEEENS4_39AutoVectorizingCopyWithAssumedAlignmentILi128EEENS4_14SM90_TMA_STOREES22_S24_S24_EEEvvEEEEvNT_6ParamsE,(.L_x_152 - _ZN7cutlass13device_kernelINS_4gemm6kernel13GemmUniversalIN4cute5tupleIJiiiiEEENS1_10collective13CollectiveMmaINS1_35MainloopSm100TmaUmmaWarpSpecializedILi7ELi2ELi4ENS5_IJNS4_1CILi1EEESB_SB_EEEEENS5_IJNSA_ILi128EEESE_NSA_ILi32EEEEEENS_12float_e5m2_tENS5_IJlSB_lEEESH_SI_NS4_8TiledMMAINS4_8MMA_AtomIJNS4_10MMA_TraitsINS4_19SM100_MMA_F8F6F4_SSEJSH_SH_fSE_SE_NS4_17integral_constantINS4_4UMMA5MajorELSP_0EEESQ_NSN_INSO_7ScaleInELSR_0EEESS_EEEEEENS4_6LayoutISC_NS5_IJNSA_ILi0EEESW_SW_EEEEENS5_IJNS4_10UnderscoreESZ_SZ_EEEEENS4_13SM90_TMA_LOADENS4_14ComposedLayoutINS4_7SwizzleILi1ELi4ELi3EEENS4_18smem_ptr_flag_bitsILi8EEENSV_INS5_IJNSA_ILi8EEESF_EEENS5_IJSF_SB_EEEEEEEvNS4_8identityES12_S1C_vS1D_EENS_8epilogue10collective18CollectiveEpilogueINS1F_23Sm100TmaWarpSpecializedILi2ELi2ELi64ELb0ELb0EEEJSG_NS5_IJNSV_ISE_SB_EENSV_INSA_ILi64EEESB_EEEEESH_SI_SH_SI_NS1F_6fusion15FusionCallbacksIS1J_NS1O_17LinearCombinationISH_fSH_fLNS_15FloatRoundStyleE2EEESG_S1N_JEEENS4_5SM1004TMEM4LOAD26SM100_TMEM_LOAD_32dp32b64xES12_NS13_INS14_ILi2ELi4ELi3EEES17_NSV_INS5_IJS18_S1L_EEENS5_IJS1L_SB_EEEEEEENS4_39AutoVectorizingCopyWithAssumedAlignmentILi128EEENS4_14SM90_TMA_STOREES22_S24_S24_EEEvvEEEEvNT_6ParamsE)
        .other          _ZN7cutlass13device_kernelINS_4gemm6kernel13GemmUniversalIN4cute5tupleIJiiiiEEENS1_10collective13CollectiveMmaINS1_35MainloopSm100TmaUmmaWarpSpecializedILi7ELi2ELi4ENS5_IJNS4_1CILi1EEESB_SB_EEEEENS5_IJNSA_ILi128EEESE_NSA_ILi32EEEEEENS_12float_e5m2_tENS5_IJlSB_lEEESH_SI_NS4_8TiledMMAINS4_8MMA_AtomIJNS4_10MMA_TraitsINS4_19SM100_MMA_F8F6F4_SSEJSH_SH_fSE_SE_NS4_17integral_constantINS4_4UMMA5MajorELSP_0EEESQ_NSN_INSO_7ScaleInELSR_0EEESS_EEEEEENS4_6LayoutISC_NS5_IJNSA_ILi0EEESW_SW_EEEEENS5_IJNS4_10UnderscoreESZ_SZ_EEEEENS4_13SM90_TMA_LOADENS4_14ComposedLayoutINS4_7SwizzleILi1ELi4ELi3EEENS4_18smem_ptr_flag_bitsILi8EEENSV_INS5_IJNSA_ILi8EEESF_EEENS5_IJSF_SB_EEEEEEEvNS4_8identityES12_S1C_vS1D_EENS_8epilogue10collective18CollectiveEpilogueINS1F_23Sm100TmaWarpSpecializedILi2ELi2ELi64ELb0ELb0EEEJSG_NS5_IJNSV_ISE_SB_EENSV_INSA_ILi64EEESB_EEEEESH_SI_SH_SI_NS1F_6fusion15FusionCallbacksIS1J_NS1O_17LinearCombinationISH_fSH_fLNS_15FloatRoundStyleE2EEESG_S1N_JEEENS4_5SM1004TMEM4LOAD26SM100_TMEM_LOAD_32dp32b64xES12_NS13_INS14_ILi2ELi4ELi3EEES17_NSV_INS5_IJS18_S1L_EEENS5_IJS1L_SB_EEEEEEENS4_39AutoVectorizingCopyWithAssumedAlignmentILi128EEENS4_14SM90_TMA_STOREES22_S24_S24_EEEvvEEEEvNT_6ParamsE,@"STO_CUDA_ENTRY STV_DEFAULT"
_ZN7cutlass13device_kernelINS_4gemm6kernel13GemmUniversalIN4cute5tupleIJiiiiEEENS1_10collective13CollectiveMmaINS1_35MainloopSm100TmaUmmaWarpSpecializedILi7ELi2ELi4ENS5_IJNS4_1CILi1EEESB_SB_EEEEENS5_IJNSA_ILi128EEESE_NSA_ILi32EEEEEENS_12float_e5m2_tENS5_IJlSB_lEEESH_SI_NS4_8TiledMMAINS4_8MMA_AtomIJNS4_10MMA_TraitsINS4_19SM100_MMA_F8F6F4_SSEJSH_SH_fSE_SE_NS4_17integral_constantINS4_4UMMA5MajorELSP_0EEESQ_NSN_INSO_7ScaleInELSR_0EEESS_EEEEEENS4_6LayoutISC_NS5_IJNSA_ILi0EEESW_SW_EEEEENS5_IJNS4_10UnderscoreESZ_SZ_EEEEENS4_13SM90_TMA_LOADENS4_14ComposedLayoutINS4_7SwizzleILi1ELi4ELi3EEENS4_18smem_ptr_flag_bitsILi8EEENSV_INS5_IJNSA_ILi8EEESF_EEENS5_IJSF_SB_EEEEEEEvNS4_8identityES12_S1C_vS1D_EENS_8epilogue10collective18CollectiveEpilogueINS1F_23Sm100TmaWarpSpecializedILi2ELi2ELi64ELb0ELb0EEEJSG_NS5_IJNSV_ISE_SB_EENSV_INSA_ILi64EEESB_EEEEESH_SI_SH_SI_NS1F_6fusion15FusionCallbacksIS1J_NS1O_17LinearCombinationISH_fSH_fLNS_15FloatRoundStyleE2EEESG_S1N_JEEENS4_5SM1004TMEM4LOAD26SM100_TMEM_LOAD_32dp32b64xES12_NS13_INS14_ILi2ELi4ELi3EEES17_NSV_INS5_IJS18_S1L_EEENS5_IJS1L_SB_EEEEEEENS4_39AutoVectorizingCopyWithAssumedAlignmentILi128EEENS4_14SM90_TMA_STOREES22_S24_S24_EEEvvEEEEvNT_6ParamsE:
[----:B------:R-:W1:Y:S01]  /*0000*/  LDC R1, c[0x0][0x37c] ;  /* 0x0000df00ff017b82 */ /* 0x000e620000000800 */
[----:B------:R-:W2:Y:S01]  /*0010*/  S2R R189, SR_TID.X ;  /* 0x0000000000bd7919 */ /* 0x000ea20000002100 */
[----:B------:R-:W3:Y:S01]  /*0020*/  LDCU.64 UR4, c[0x0][0x890] ;  /* 0x00011200ff0477ac */ /* 0x000ee20008000a00 */
[----:B------:R-:W-:Y:S02]  /*0030*/  PRMT R171, RZ, 0x7610, R171 ;  /* 0x00007610ffab7816 */ /* 0x000fe400000000ab */
[----:B------:R-:W-:Y:S01]  /*0040*/  ELECT P5, URZ, PT ;  /* 0x0000000000ff782f */ /* 0x000fe200038a0000 */
[----:B------:R-:W4:Y:S01]  /*0050*/  LDCU.64 UR46, c[0x0][0x358] ;  /* 0x00006b00ff2e77ac */ /* 0x000f220008000a00 */
[----:B---3--:R-:W-:-:S04]  /*0060*/  UISETP.NE.U32.AND UP0, UPT, UR4, URZ, UPT ;  /* 0x000000ff0400728c */ /* 0x008fc8000bf05070 */
[----:B------:R-:W-:Y:S01]  /*0070*/  UISETP.NE.AND.EX UP0, UPT, UR5, URZ, UPT, UP0 ;  /* 0x000000ff0500728c */ /* 0x000fe2000bf05300 */
[----:B--2---:R-:W-:-:S05]  /*0080*/  SHF.R.U32.HI R173, RZ, 0x5, R189 ;  /* 0x00000005ffad7819 */ /* 0x004fca00000116bd */
[----:B------:R-:W2:Y:S02]  /*0090*/  SHFL.IDX PT, R0, R173, RZ, 0x1f ;  /* 0x00001fffad007589 */ /* 0x000ea400000e0000 */
[----:B--2---:R-:W-:Y:S01]  /*00a0*/  R2UR UR8, R0 ;  /* 0x00000000000872ca */ /* 0x004fe200000e0000 */
[----:B-1--4-:R-:W-:-:S14]  /*00b0*/  BRA.U UP0, `(.L_x_0) ;  /* 0x00000001002c7547 */ /* 0x012fdc000b800000 */
[----:B------:R-:W1:Y:S02]  /*00c0*/  LDCU.64 UR6, c[0x0][0x888] ;  /* 0x00011100ff0677ac */ /* 0x000e640008000a00 */
[----:B-1----:R-:W-:-:S04]  /*00d0*/  UISETP.NE.U32.AND UP0, UPT, UR6, URZ, UPT ;  /* 0x000000ff0600728c */ /* 0x002fc8000bf05070 */
[----:B------:R-:W-:-:S09]  /*00e0*/  UISETP.NE.AND.EX UP0, UPT, UR7, URZ, UPT, UP0 ;  /* 0x000000ff0700728c */ /* 0x000fd2000bf05300 */
[----:B------:R-:W-:Y:S05]  /*00f0*/  BRA.U !UP0, `(.L_x_1) ;  /* 0x0000000108107547 */ /* 0x000fea000b800000 */
[----:B------:R-:W1:Y:S02]  /*0100*/  LDC.64 R2, c[0x0][0x888] ;  /* 0x00022200ff027b82 */ /* 0x000e640000000a00 */
[----:B-1----:R1:W5:Y:S01]  /*0110*/  LDG.E R81, desc[UR46][R2.64] ;  /* 0x0000002e02517981 */ /* 0x002362000c1e1900 */
[----:B------:R-:W-:Y:S01]  /*0120*/  HFMA2 R171, -RZ, RZ, 0, 5.9604644775390625e-08 ;  /* 0x00000001ffab7431 */ /* 0x000fe200000001ff */
[----:B------:R-:W-:Y:S05]  /*0130*/  BRA `(.L_x_0) ;  /* 0x00000000000c7947 */ /* 0x000fea0003800000 */
.L_x_1:
[----:B------:R-:W1:Y:S01]  /*0140*/  LDCU UR6, c[0x0][0x880] ;  /* 0x00011000ff0677ac */ /* 0x000e620008000800 */
[----:B------:R-:W-:Y:S01]  /*0150*/  HFMA2 R171, -RZ, RZ, 0, 5.9604644775390625e-08 ;  /* 0x00000001ffab7431 */ /* 0x000fe200000001ff */
[----:B-1----:R-:W-:-:S07]  /*0160*/  MOV R81, UR6 ;  /* 0x0000000600517c02 */ /* 0x002fce0008000f00 */
.L_x_0:
[----:B------:R-:W2:Y:S02]  /*0170*/  LDCU.64 UR6, c[0x0][0x8b0] ;  /* 0x00011600ff0677ac */ /* 0x000ea40008000a00 */
[----:B--2---:R-:W-:-:S04]  /*0180*/  UISETP.NE.U32.AND UP0, UPT, UR6, URZ, UPT ;  /* 0x000000ff0600728c */ /* 0x004fc8000bf05070 */
[----:B------:R-:W-:-:S09]  /*0190*/  UISETP.NE.AND.EX UP0, UPT, UR7, URZ, UPT, UP0 ;  /* 0x000000ff0700728c */ /* 0x000fd2000bf05300 */
[----:B------:R-:W-:Y:S05]  /*01a0*/  BRA.U UP0, `(.L_x_2) ;  /* 0x0000000100247547 */ /* 0x000fea000b800000 */
[----:B------:R-:W2:Y:S02]  /*01b0*/  LDCU.64 UR6, c[0x0][0x8a8] ;  /* 0x00011500ff0677ac */ /* 0x000ea40008000a00 */
[----:B--2---:R-:W-:-:S04]  /*01c0*/  UISETP.NE.U32.AND UP0, UPT, UR6, URZ, UPT ;  /* 0x000000ff0600728c */ /* 0x004fc8000bf05070 */
[----:B------:R-:W-:-:S09]  /*01d0*/  UISETP.NE.AND.EX UP0, UPT, UR7, URZ, UPT, UP0 ;  /* 0x000000ff0700728c */ /* 0x000fd2000bf05300 */
[----:B------:R-:W-:Y:S05]  /*01e0*/  BRA.U !UP0, `(.L_x_3) ;  /* 0x00000001080c7547 */ /* 0x000fea000b800000 */
[----:B------:R-:W2:Y:S02]  /*01f0*/  LDC.64 R78, c[0x0][0x8a8] ;  /* 0x00022a00ff4e7b82 */ /* 0x000ea40000000a00 */
[----:B--2---:R2:W5:Y:S01]  /*0200*/  LDG.E R78, desc[UR46][R78.64] ;  /* 0x0000002e4e4e7981 */ /* 0x004562000c1e1900 */
[----:B------:R-:W-:Y:S05]  /*0210*/  BRA `(.L_x_2) ;  /* 0x0000000000087947 */ /* 0x000fea0003800000 */
.L_x_3:
[----:B------:R-:W2:Y:S02]  /*0220*/  LDCU UR6, c[0x0][0x8a0] ;  /* 0x00011400ff0677ac */ /* 0x000ea40008000800 */
[----:B--2---:R-:W-:Y:S02]  /*0230*/  MOV R78, UR6 ;  /* 0x00000006004e7c02 */ /* 0x004fe40008000f00 */
.L_x_2:
[----:B------:R-:W-:Y:S01]  /*0240*/  IMAD.U32 R0, RZ, RZ, UR8 ;  /* 0x00000008ff007e24 */ /* 0x000fe2000f8e00ff */
[----:B------:R-:W-:Y:S04]  /*0250*/  BSSY.RECONVERGENT B0, `(.L_x_4) ;  /* 0x000000c000007945 */ /* 0x000fe80003800200 */
[C---:B------:R-:W-:Y:S02]  /*0260*/  ISETP.NE.OR P1, PT, R0.reuse, 0x1, !P5 ;  /* 0x000000010000780c */ /* 0x040fe40006f25670 */
[----:B------:R-:W-:-:S11]  /*0270*/  ISETP.NE.OR P0, PT, R0, 0x3, !P5 ;  /* 0x000000030000780c */ /* 0x000fd60006f05670 */
[----:B------:R-:W-:Y:S05]  /*0280*/  @P1 BRA `(.L_x_5) ;  /* 0x0000000000201947 */ /* 0x000fea0003800000 */
[----:B------:R-:W3:Y:S02]  /*0290*/  LDCU.64 UR6, c[0x0][0x348] ;  /* 0x00006900ff0677ac */ /* 0x000ee40008000a00 */
[----:B---3--:R-:W-:Y:S02]  /*02a0*/  UIADD3 UR10, UP1, UPT, UR6, 0x80, URZ ;  /* 0x00000080060a7890 */ /* 0x008fe4000ff3e0ff */
[----:B------:R-:W-:Y:S02]  /*02b0*/  UIADD3 UR6, UP0, UPT, UR6, 0x180, URZ ;  /* 0x0000018006067890 */ /* 0x000fe4000ff1e0ff */
[----:B------:R-:W-:Y:S02]  /*02c0*/  UIADD3.X UR11, UPT, UPT, URZ, UR7, URZ, UP1, !UPT ;  /* 0x00000007ff0b7290 */ /* 0x000fe40008ffe4ff */
[----:B------:R-:W-:-:S07]  /*02d0*/  UIADD3.X UR7, UPT, UPT, URZ, UR7, URZ, UP0, !UPT ;  /* 0x00000007ff077290 */ /* 0x000fce00087fe4ff */
[----:B------:R3:W-:Y:S02]  /*02e0*/  UTMACCTL.PF [UR10] ;  /* 0x000000000a0079b9 */ /* 0x0007e40008040000 */
[----:B------:R3:W-:Y:S02]  /*02f0*/  UTMACCTL.PF [UR6] ;  /* 0x00000000060079b9 */ /* 0x0007e40008040000 */
[----:B---3--:R-:W-:Y:S01]  /*0300*/  NOP ;  /* 0x0000000000007918 */ /* 0x008fe20000000000 */
.L_x_5:
[----:B------:R-:W-:Y:S05]  /*0310*/  BSYNC.RECONVERGENT B0 ;  /* 0x0000000000007941 */ /* 0x000fea0003800200 */
.L_x_4:
[----:B------:R-:W-:Y:S04]  /*0320*/  BSSY.RECONVERGENT B0, `(.L_x_6) ;  /* 0x000000a000007945 */ /* 0x000fe80003800200 */
        /* <DEDUP_REMOVED lines=9> */
.L_x_7:
[----:B------:R-:W-:Y:S05]  /*03c0*/  BSYNC.RECONVERGENT B0 ;  /* 0x0000000000007941 */ /* 0x000fea0003800200 */
.L_x_6:
[----:B------:R-:W3:Y:S01]  /*03d0*/  LDCU.64 UR6, c[0x0][0x888] ;  /* 0x00011100ff0677ac */ /* 0x000ee20008000a00 */
[----:B------:R-:W-:Y:S02]  /*03e0*/  UISETP.EQ.U32.AND UP1, UPT, UR4, URZ, UPT ;  /* 0x000000ff0400728c */ /* 0x000fe4000bf22070 */
[----:B------:R-:W-:Y:S02]  /*03f0*/  UPLOP3.LUT UP2, UPT, UPT, UPT, UPT, 0x80, 0x8 ;  /* 0x000000000008789c */ /* 0x000fe40003f4f070 */
[----:B---3--:R-:W-:-:S04]  /*0400*/  UISETP.NE.U32.AND UP0, UPT, UR6, URZ, UPT ;  /* 0x000000ff0600728c */ /* 0x008fc8000bf05070 */
[----:B------:R-:W-:-:S04]  /*0410*/  UISETP.NE.AND.EX UP0, UPT, UR7, URZ, UPT, UP0 ;  /* 0x000000ff0700728c */ /* 0x000fc8000bf05300 */
[----:B------:R-:W-:-:S04]  /*0420*/  UISETP.EQ.OR.EX UP3, UPT, UR5, URZ, !UP0, UP1 ;  /* 0x000000ff0500728c */ /* 0x000fc8000c762710 */
[----:B------:R-:W-:-:S05]  /*0430*/  UP2UR UR50, UPR, URZ, 0x8 ;  /* 0x00000008ff327883 */ /* 0x000fca0008000000 */
[----:B------:R-:W-:Y:S07]  /*0440*/  BRA.U !UP3, `(.L_x_8) ;  /* 0x000000010b207547 */ /* 0x000fee000b800000 */
[----:B------:R-:W-:Y:S01]  /*0450*/  UISETP.NE.U32.AND UP2, UPT, UR4, URZ, UPT ;  /* 0x000000ff0400728c */ /* 0x000fe2000bf45070 */
[----:B-----5:R-:W-:Y:S01]  /*0460*/  FSETP.NEU.AND P0, PT, R81, RZ, PT ;  /* 0x000000ff5100720b */ /* 0x020fe20003f0d000 */
[----:B------:R-:W-:Y:S02]  /*0470*/  USEL UR4, URZ, 0xffffffff, UP0 ;  /* 0xffffffffff047887 */ /* 0x000fe40008000000 */
[----:B------:R-:W-:-:S10]  /*0480*/  UISETP.NE.AND.EX UP2, UPT, UR5, URZ, UPT, UP2 ;  /* 0x000000ff0500728c */ /* 0x000fd4000bf45320 */
[----:B------:R-:W-:Y:S01]  /*0490*/  VOTEU.ANY UP1, P0 ;  /* 0x0000000000ff7886 */ /* 0x000fe20000020100 */
[----:B------:R-:W-:-:S04]  /*04a0*/  @!UP2 USEL UR4, URZ, 0xffffffff, UP1 ;  /* 0xffffffffff04a887 */ /* 0x000fc80008800000 */
[----:B------:R-:W-:-:S04]  /*04b0*/  ULOP3.LUT UR4, UR4, 0x1, URZ, 0xc0, !UPT ;  /* 0x0000000104047892 */ /* 0x000fc8000f8ec0ff */
[----:B------:R-:W-:-:S11]  /*04c0*/  UISETP.NE.U32.AND UP2, UPT, UR4, 0x1, UPT ;  /* 0x000000010400788c */ /* 0x000fd6000bf45070 */
.L_x_8:
[----:B-1----:R-:W1:Y:S01]  /*04d0*/  SHFL.IDX PT, R2, R173, RZ, 0x1f ;  /* 0x00001fffad027589 */ /* 0x002e6200000e0000 */
[----:B------:R-:W-:-:S04]  /*04e0*/  UISETP.NE.AND UP1, UPT, UR8, 0x2, UPT ;  /* 0x000000020800788c */ /* 0x000fc8000bf25270 */
[----:B------:R-:W-:Y:S01]  /*04f0*/  USEL UR6, URZ, 0x1, UP1 ;  /* 0x00000001ff067887 */ /* 0x000fe20008800000 */
[----:B-1----:R-:W-:-:S13]  /*0500*/  ISETP.NE.AND P0, PT, R2, RZ, PT ;  /* 0x000000ff0200720c */ /* 0x002fda0003f05270 */
[----:B------:R-:W-:Y:S05]  /*0510*/  @P0 BRA `(.L_x_9) ;  /* 0x0000000000600947 */ /* 0x000fea0003800000 */
[----:B------:R-:W1:Y:S01]  /*0520*/  S2UR UR5, SR_CgaCtaId ;  /* 0x00000000000579c3 */ /* 0x000e620000008800 */
[----:B------:R-:W-:Y:S01]  /*0530*/  UMOV UR7, 0x400 ;  /* 0x0000040000077882 */ /* 0x000fe20000000000 */
[----:B------:R-:W-:Y:S01]  /*0540*/  UMOV UR4, 0x1 ;  /* 0x0000000100047882 */ /* 0x000fe20000000000 */
[----:B------:R-:W-:Y:S01]  /*0550*/  ELECT P0, URZ, PT ;  /* 0x0000000000ff782f */ /* 0x000fe20003800000 */
[----:B------:R-:W-:-:S04]  /*0560*/  UIADD3 UR10, UPT, UPT, -UR4, 0x100000, URZ ;  /* 0x00100000040a7890 */ /* 0x000fc8000fffe1ff */
[----:B------:R-:W-:Y:S02]  /*0570*/  USHF.L.U32 UR11, UR10, 0xb, URZ ;  /* 0x0000000b0a0b7899 */ /* 0x000fe400080006ff */
[----:B------:R-:W-:Y:S02]  /*0580*/  USHF.L.U32 UR10, UR10, 0x1, URZ ;  /* 0x000000010a0a7899 */ /* 0x000fe400080006ff */
[----:B-1----:R-:W-:Y:S01]  /*0590*/  ULEA UR5, UR5, UR7, 0x18 ;  /* 0x0000000705057291 */ /* 0x002fe2000f8ec0ff */
[----:B------:R-:W1:Y:S11]  /*05a0*/  FENCE.VIEW.ASYNC.S ;  /* 0x00000000000073c6 */ /* 0x000e760000000000 */
[----:B-1----:R1:W3:Y:S01]  /*05b0*/  SYNCS.EXCH.64 URZ, [UR5], UR10 ;  /* 0x0000000a05ff75b2 */ /* 0x0022e20008000100 */
[----:B------:R1:W4:Y:S01]  /*05c0*/  SYNCS.EXCH.64 URZ, [UR5+0x38], UR10 ;  /* 0x0000380a05ff75b2 */ /* 0x0003220008000100 */
[----:B------:R1:W1:Y:S01]  /*05d0*/  SYNCS.EXCH.64 URZ, [UR5+0x8], UR10 ;  /* 0x0000080a05ff75b2 */ /* 0x0002620008000100 */
        /* <DEDUP_REMOVED lines=11> */
[----:B------:R-:W-:Y:S01]  /*0690*/  NOP ;  /* 0x0000000000007918 */ /* 0x000fe20000000000 */
.L_x_9:
[----:B------:R-:W2:Y:S01]  /*06a0*/  SHFL.IDX PT, R2, R173, RZ, 0x1f ;  /* 0x00001fffad027589 */ /* 0x000ea200000e0000 */
[----:B------:R-:W-:Y:S01]  /*06b0*/  NOP ;  /* 0x0000000000007918 */ /* 0x000fe20000000000 */
[----:B--2---:R-:W-:-:S13]  /*06c0*/  ISETP.NE.AND P0, PT, R2, 0x1, PT ;  /* 0x000000010200780c */ /* 0x004fda0003f05270 */
[----:B------:R-:W-:Y:S05]  /*06d0*/  @P0 BRA `(.L_x_10) ;  /* 0x0000000000480947 */ /* 0x000fea0003800000 */
[----:B------:R-:W2:Y:S01]  /*06e0*/  S2UR UR7, SR_CgaCtaId ;  /* 0x00000000000779c3 */ /* 0x000ea20000008800 */
[----:B------:R-:W-:Y:S01]  /*06f0*/  UMOV UR9, 0x400 ;  /* 0x0000040000097882 */ /* 0x000fe20000000000 */
[----:B-1----:R-:W-:Y:S01]  /*0700*/  UMOV UR5, 0x20 ;  /* 0x0000002000057882 */ /* 0x002fe20000000000 */
[----:B------:R-:W-:Y:S01]  /*0710*/  UMOV UR4, 0x80 ;  /* 0x0000008000047882 */ /* 0x000fe20000000000 */
[----:B------:R-:W-:-:S04]  /*0720*/  UIADD3 UR10, UPT, UPT, -UR5, 0x100000, URZ ;  /* 0x00100000050a7890 */ /* 0x000fc8000fffe1ff */
[----:B------:R-:W-:Y:S02]  /*0730*/  USHF.L.U32 UR11, UR10, 0xb, URZ ;  /* 0x0000000b0a0b7899 */ /* 0x000fe400080006ff */
[----:B------:R-:W-:Y:S02]  /*0740*/  USHF.L.U32 UR10, UR10, 0x1, URZ ;  /* 0x000000010a0a7899 */ /* 0x000fe400080006ff */
[----:B------:R-:W-:-:S04]  /*0750*/  UIADD3 UR4, UPT, UPT, -UR4, 0x100000, URZ ;  /* 0x0010000004047890 */ /* 0x000fc8000fffe1ff */
[----:B------:R-:W-:Y:S02]  /*0760*/  USHF.L.U32 UR5, UR4, 0xb, URZ ;  /* 0x0000000b04057899 */ /* 0x000fe400080006ff */
[----:B------:R-:W-:Y:S01]  /*0770*/  USHF.L.U32 UR4, UR4, 0x1, URZ ;  /* 0x0000000104047899 */ /* 0x000fe200080006ff */
[----:B------:R-:W-:Y:S01]  /*0780*/  ELECT P0, URZ, PT ;  /* 0x0000000000ff782f */ /* 0x000fe20003800000 */
[----:B--2---:R-:W-:Y:S01]  /*0790*/  ULEA UR7, UR7, UR9, 0x18 ;  /* 0x0000000907077291 */ /* 0x004fe2000f8ec0ff */
[----:B------:R-:W1:Y:S11]  /*07a0*/  FENCE.VIEW.ASYNC.S ;  /* 0x00000000000073c6 */ /* 0x000e760000000000 */
[----:B-1----:R2:W1:Y:S01]  /*07b0*/  SYNCS.EXCH.64 URZ, [UR7+0x70], UR10 ;  /* 0x0000700a07ff75b2 */ /* 0x0024620008000100 */
[----:B------:R2:W1:Y:S01]  /*07c0*/  SYNCS.EXCH.64 URZ, [UR7+0x80], UR4 ;  /* 0x0000800407ff75b2 */ /* 0x0004620008000100 */
[----:B------:R2:W1:Y:S01]  /*07d0*/  SYNCS.EXCH.64 URZ, [UR7+0x78], UR10 ;  /* 0x0000780a07ff75b2 */ /* 0x0004620008000100 */
[----:B------:R2:W1:Y:S02]  /*07e0*/  SYNCS.EXCH.64 URZ, [UR7+0x88], UR4 ;  /* 0x0000880407ff75b2 */ /* 0x0004640008000100 */
[----:B--2---:R-:W-:Y:S01]  /*07f0*/  NOP ;  /* 0x0000000000007918 */ /* 0x004fe20000000000 */
.L_x_10:
[----:B------:R-:W2:Y:S01]  /*0800*/  SHFL.IDX PT, R2, R173, RZ, 0x1f ;  /* 0x00001fffad027589 */ /* 0x000ea200000e0000 */
[----:B------:R-:W-:Y:S01]  /*0810*/  NOP ;  /* 0x0000000000007918 */ /* 0x000fe20000000000 */
[----:B--2---:R-:W-:-:S13]  /*0820*/  ISETP.NE.AND P0, PT, R2, 0x3, PT ;  /* 0x000000030200780c */ /* 0x004fda0003f05270 */
[----:B------:R-:W-:Y:S05]  /*0830*/  @P0 BRA `(.L_x_11) ;  /* 0x0000000000300947 */ /* 0x000fea0003800000 */
[----:B-1----:R-:W1:Y:S01]  /*0840*/  S2UR UR5, SR_CgaCtaId ;  /* 0x00000000000579c3 */ /* 0x002e620000008800 */
        /* <DEDUP_REMOVED lines=8> */
[----:B-1----:R2:W1:Y:S01]  /*08d0*/  SYNCS.EXCH.64 URZ, [UR5+0x90], UR10 ;  /* 0x0000900a05ff75b2 */ /* 0x0024620008000100 */
[----:B------:R2:W1:Y:S02]  /*08e0*/  SYNCS.EXCH.64 URZ, [UR5+0x98], UR10 ;  /* 0x0000980a05ff75b2 */ /* 0x0004640008000100 */
[----:B--2---:R-:W-:Y:S01]  /*08f0*/  NOP ;  /* 0x0000000000007918 */ /* 0x004fe20000000000 */
.L_x_11:
[----:B------:R-:W2:Y:S01]  /*0900*/  SHFL.IDX PT, R2, R173, RZ, 0x1f ;  /* 0x00001fffad027589 */ /* 0x000ea200000e0000 */
[----:B------:R-:W-:Y:S01]  /*0910*/  NOP ;  /* 0x0000000000007918 */ /* 0x000fe20000000000 */
[----:B--2---:R-:W-:-:S13]  /*0920*/  ISETP.NE.AND P0, PT, R2, 0x4, PT ;  /* 0x000000040200780c */ /* 0x004fda0003f05270 */
[----:B------:R-:W-:Y:S05]  /*0930*/  @P0 BRA `(.L_x_12) ;  /* 0x00000000004c0947 */ /* 0x000fea0003800000 */
[----:B-1----:R-:W1:Y:S01]  /*0940*/  S2UR UR5, SR_CgaCtaId ;  /* 0x00000000000579c3 */ /* 0x002e620000008800 */
[----:B------:R-:W-:Y:S01]  /*0950*/  UMOV UR9, 0x100 ;  /* 0x0000010000097882 */ /* 0x000fe20000000000 */
[----:B------:R-:W-:Y:S01]  /*0960*/  UMOV UR7, 0x400 ;  /* 0x0000040000077882 */ /* 0x000fe20000000000 */
[----:B------:R-:W-:Y:S01]  /*0970*/  USEL UR9, UR9, 0xe0, UP2 ;  /* 0x000000e009097887 */ /* 0x000fe20009000000 */
[----:B------:R-:W-:Y:S01]  /*0980*/  UMOV UR4, 0x1 ;  /* 0x0000000100047882 */ /* 0x000fe20000000000 */
[----:B------:R-:W-:Y:S01]  /*0990*/  ELECT P0, URZ, PT ;  /* 0x0000000000ff782f */ /* 0x000fe20003800000 */
[----:B------:R-:W-:-:S04]  /*09a0*/  UIADD3 UR10, UPT, UPT, -UR4, 0x100000, URZ ;  /* 0x00100000040a7890 */ /* 0x000fc8000fffe1ff */
[----:B------:R-:W-:Y:S02]  /*09b0*/  USHF.L.U32 UR11, UR10, 0xb, URZ ;  /* 0x0000000b0a0b7899 */ /* 0x000fe400080006ff */
[----:B------:R-:W-:Y:S02]  /*09c0*/  USHF.L.U32 UR10, UR10, 0x1, URZ ;  /* 0x000000010a0a7899 */ /* 0x000fe400080006ff */
[----:B------:R-:W-:-:S04]  /*09d0*/  UIADD3 UR12, UPT, UPT, -UR9, 0x100000, URZ ;  /* 0x00100000090c7890 */ /* 0x000fc8000fffe1ff */
[----:B------:R-:W-:Y:S02]  /*09e0*/  USHF.L.U32 UR13, UR12, 0xb, URZ ;  /* 0x0000000b0c0d7899 */ /* 0x000fe400080006ff */
[----:B------:R-:W-:Y:S02]  /*09f0*/  USHF.L.U32 UR12, UR12, 0x1, URZ ;  /* 0x000000010c0c7899 */ /* 0x000fe400080006ff */
[----:B-1----:R-:W-:Y:S01]  /*0a00*/  ULEA UR5, UR5, UR7, 0x18 ;  /* 0x0000000705057291 */ /* 0x002fe2000f8ec0ff */
[----:B------:R-:W1:Y:S11]  /*0a10*/  FENCE.VIEW.ASYNC.S ;  /* 0x00000000000073c6 */ /* 0x000e760000000000 */
[----:B-1----:R2:W1:Y:S01]  /*0a20*/  SYNCS.EXCH.64 URZ, [UR5+0xa0], UR10 ;  /* 0x0000a00a05ff75b2 */ /* 0x0024620008000100 */
[----:B------:R2:W1:Y:S01]  /*0a30*/  SYNCS.EXCH.64 URZ, [UR5+0xb0], UR12 ;  /* 0x0000b00c05ff75b2 */ /* 0x0004620008000100 */
[----:B------:R2:W1:Y:S01]  /*0a40*/  SYNCS.EXCH.64 URZ, [UR5+0xa8], UR10 ;  /* 0x0000a80a05ff75b2 */ /* 0x0004620008000100 */
[----:B------:R2:W1:Y:S02]  /*0a50*/  SYNCS.EXCH.64 URZ, [UR5+0xb8], UR12 ;  /* 0x0000b80c05ff75b2 */ /* 0x0004640008000100 */
[----:B--2---:R-:W-:Y:S01]  /*0a60*/  NOP ;  /* 0x0000000000007918 */ /* 0x004fe20000000000 */
.L_x_12:
        /* <DEDUP_REMOVED lines=20> */
[----:B------:R2:W1:Y:S01]  /*0bb0*/  SYNCS.EXCH.64 URZ, [UR7+0xe8], UR4 ;  /* 0x0000e80407ff75b2 */ /* 0x0004620008000100 */
[----:B------:R2:W1:Y:S01]  /*0bc0*/  SYNCS.EXCH.64 URZ, [UR7+0xd0], UR10 ;  /* 0x0000d00a07ff75b2 */ /* 0x0004620008000100 */
[----:B------:R2:W1:Y:S01]  /*0bd0*/  SYNCS.EXCH.64 URZ, [UR7+0xf0], UR4 ;  /* 0x0000f00407ff75b2 */ /* 0x0004620008000100 */
[----:B------:R2:W1:Y:S01]  /*0be0*/  SYNCS.EXCH.64 URZ, [UR7+0xd8], UR10 ;  /* 0x0000d80a07ff75b2 */ /* 0x0004620008000100 */
[----:B------:R2:W1:Y:S02]  /*0bf0*/  SYNCS.EXCH.64 URZ, [UR7+0xf8], UR4 ;  /* 0x0000f80407ff75b2 */ /* 0x0004640008000100 */
[----:B--2---:R-:W-:Y:S01]  /*0c00*/  NOP ;  /* 0x0000000000007918 */ /* 0x004fe20000000000 */
.L_x_13:
        /* <DEDUP_REMOVED lines=18> */
.L_x_14:
[----:B-1----:R-:W1:Y:S01]  /*0d30*/  S2UR UR5, SR_CTAID.X ;  /* 0x00000000000579c3 */ /* 0x002e620000002500 */
[----:B------:R-:W-:-:S05]  /*0d40*/  CS2R.32 R170, SR_CgaSize ;  /* 0x0000000000aa7805 */ /* 0x000fca0000008a00 */
[----:B------:R-:W-:-:S05]  /*0d50*/  IMAD R170, R170, -0xa0, RZ ;  /* 0xffffff60aaaa7824 */ /* 0x000fca00078e02ff */
[----:B------:R-:W-:-:S14]  /*0d60*/  R2UR UR9, R170 ;  /* 0x00000000aa0972ca */ /* 0x000fdc00000e0000 */
[----:B------:R-:W2:Y:S01]  /*0d70*/  LDCU UR9, c[0x0][UR9+0x2b0] ;  /* 0x00005600090977ac */ /* 0x000ea20008000800 */
[----:B------:R-:W-:Y:S01]  /*0d80*/  NOP ;  /* 0x0000000000007918 */ /* 0x000fe20000000000 */
[----:B------:R-:W-:-:S05]  /*0d90*/  CS2R.32 R170, SR_CgaSize ;  /* 0x0000000000aa7805 */ /* 0x000fca0000008a00 */
[----:B------:R-:W-:-:S05]  /*0da0*/  IMAD R170, R170, -0xa0, RZ ;  /* 0xffffff60aaaa7824 */ /* 0x000fca00078e02ff */
[----:B------:R-:W-:-:S14]  /*0db0*/  R2UR UR7, R170 ;  /* 0x00000000aa0772ca */ /* 0x000fdc00000e0000 */
[----:B------:R-:W3:Y:S01]  /*0dc0*/  LDCU UR7, c[0x0][UR7+0x2b4] ;  /* 0x00005680070777ac */ /* 0x000ee20008000800 */
[----:B------:R-:W4:Y:S08]  /*0dd0*/  S2UR UR4, SR_CTAID.Y ;  /* 0x00000000000479c3 */ /* 0x000f300000002600 */
[----:B------:R-:W3:Y:S01]  /*0de0*/  LDC R9, c[0x0][0xb24] ;  /* 0x0002c900ff097b82 */ /* 0x000ee20000000800 */
[----:B-1----:R-:W-:-:S02]  /*0df0*/  I2FP.F32.U32 R5, UR5 ;  /* 0x0000000500057c45 */ /* 0x002fc40008201000 */
[----:B------:R-:W-:-:S05]  /*0e00*/  CS2R.32 R3, SR_CgaSize ;  /* 0x0000000000037805 */ /* 0x000fca0000008a00 */
[----:B------:R-:W-:-:S06]  /*0e10*/  IMAD R3, R3, -0xa0, RZ ;  /* 0xffffff6003037824 */ /* 0x000fcc00078e02ff */
[----:B------:R-:W1:Y:S01]  /*0e20*/  LDC R3, c[0x0][R3+0x2a0] ;  /* 0x0000a80003037b82 */ /* 0x000e620000000800 */
[----:B------:R-:W-:Y:S01]  /*0e30*/  MOV R21, UR5 ;  /* 0x0000000500157c02 */ /* 0x000fe20008000f00 */
[----:B--2---:R-:W-:Y:S01]  /*0e40*/  FMUL R5, R5, UR9 ;  /* 0x0000000905057c20 */ /* 0x004fe20008400000 */
[----:B----4-:R-:W-:Y:S02]  /*0e50*/  I2FP.F32.U32 R4, UR4 ;  /* 0x0000000400047c45 */ /* 0x010fe40008201000 */
[----:B------:R-:W-:-:S05]  /*0e60*/  CS2R.32 R2, SR_CgaSize ;  /* 0x0000000000027805 */ /* 0x000fca0000008a00 */
[----:B------:R-:W-:-:S06]  /*0e70*/  IMAD R2, R2, -0xa0, RZ ;  /* 0xffffff6002027824 */ /* 0x000fcc00078e02ff */
[----:B------:R-:W2:Y:S01]  /*0e80*/  LDC R2, c[0x0][R2+0x2a4] ;  /* 0x0000a90002027b82 */ /* 0x000ea20000000800 */
[----:B------:R-:W4:Y:S01]  /*0e90*/  F2I.U32.TRUNC.NTZ R170, R5 ;  /* 0x0000000500aa7305 */ /* 0x000f22000020f000 */
[----:B------:R-:W-:Y:S01]  /*0ea0*/  MOV R20, UR4 ;  /* 0x0000000400147c02 */ /* 0x000fe20008000f00 */
[----:B---3--:R-:W-:-:S05]  /*0eb0*/  FMUL R4, R4, UR7 ;  /* 0x0000000704047c20 */ /* 0x008fca0008400000 */
[----:B------:R-:W-:Y:S01]  /*0ec0*/  BAR.SYNC.DEFER_BLOCKING 0x0 ;  /* 0x0000000000007b1d */ /* 0x000fe20000010000 */
[----:B------:R-:W-:-:S05]  /*0ed0*/  ISETP.GE.AND P0, PT, R9, 0x1, PT ;  /* 0x000000010900780c */ /* 0x000fca0003f06270 */
[----:B------:R-:W3:Y:S02]  /*0ee0*/  F2I.U32.TRUNC.NTZ R147, R4 ;  /* 0x0000000400937305 */ /* 0x000ee4000020f000 */
[----:B------:R-:W2:Y:S01]  /*0ef0*/  S2UR UR36, SR_CTAID.Z ;  /* 0x00000000002479c3 */ /* 0x000ea20000002700 */
[----:B----4-:R-:W-:-:S05]  /*0f00*/  IADD3 R170, PT, PT, -R170, RZ, RZ ;  /* 0x000000ffaaaa7210 */ /* 0x010fca0007ffe1ff */
[----:B-1----:R-:W-:Y:S01]  /*0f10*/  IMAD R170, R3, R170, UR5 ;  /* 0x0000000503aa7e24 */ /* 0x002fe2000f8e02aa */
[----:B---3--:R-:W-:-:S05]  /*0f20*/  IADD3 R147, PT, PT, -R147, RZ, RZ ;  /* 0x000000ff93937210 */ /* 0x008fca0007ffe1ff */
[----:B--2---:R-:W-:Y:S01]  /*0f30*/  IMAD R147, R2, R147, UR4 ;  /* 0x0000000402937e24 */ /* 0x004fe2000f8e0293 */
[----:B------:R-:W-:Y:S06]  /*0f40*/  @!P0 BRA `(.L_x_15) ;  /* 0x0000000000b88947 */ /* 0x000fec0003800000 */
[----:B------:R-:W1:Y:S01]  /*0f50*/  LDC.64 R4, c[0x0][0xb18] ;  /* 0x0002c600ff047b82 */ /* 0x000e620000000a00 */
[----:B------:R-:W-:-:S07]  /*0f60*/  ISETP.NE.AND P0, PT, R9, 0x1, PT ;  /* 0x000000010900780c */ /* 0x000fce0003f05270 */
[----:B------:R-:W2:Y:S08]  /*0f70*/  LDC R10, c[0x0][0xb0c] ;  /* 0x0002c300ff0a7b82 */ /* 0x000eb00000000800 */
[----:B------:R-:W3:Y:S08]  /*0f80*/  LDC R11, c[0x0][0x370] ;  /* 0x0000dc00ff0b7b82 */ /* 0x000ef00000000800 */
[----:B------:R-:W4:Y:S01]  /*0f90*/  LDC R12, c[0x0][0x374] ;  /* 0x0000dd00ff0c7b82 */ /* 0x000f220000000800 */
[----:B-1----:R-:W-:-:S07]  /*0fa0*/  ISETP.NE.AND P1, PT, R4, 0x1, PT ;  /* 0x000000010400780c */ /* 0x002fce0003f25270 */
[----:B------:R-:W3:Y:S01]  /*0fb0*/  LDC.64 R6, c[0x0][0xb10] ;  /* 0x0002c400ff067b82 */ /* 0x000ee20000000a00 */
[----:B--2---:R-:W-:-:S07]  /*0fc0*/  ISETP.NE.AND P2, PT, R10, 0x1, PT ;  /* 0x000000010a00780c */ /* 0x004fce0003f45270 */
[----:B------:R-:W1:Y:S08]  /*0fd0*/  LDC R8, c[0x0][0xb20] ;  /* 0x0002c800ff087b82 */ /* 0x000e700000000800 */
[----:B------:R-:W2:Y:S01]  /*0fe0*/  LDC.64 R2, c[0x0][0xb28] ;  /* 0x0002ca00ff027b82 */ /* 0x000ea20000000a00 */
[----:B----4-:R-:W-:-:S04]  /*0ff0*/  IMAD.HI.U32 R13, R12, R5, RZ ;  /* 0x000000050c0d7227 */ /* 0x010fc800078e00ff */
[----:B------:R-:W-:-:S04]  /*1000*/  IMAD.HI.U32 R5, R20, R5, RZ ;  /* 0x0000000514057227 */ /* 0x000fc800078e00ff */
[----:B---3--:R-:W-:-:S04]  /*1010*/  IMAD.HI.U32 R14, R11, R6, RZ ;  /* 0x000000060b0e7227 */ /* 0x008fc800078e00ff */
[C---:B------:R-:W-:Y:S01]  /*1020*/  IMAD.HI.U32 R16, R21.reuse, R6, RZ ;  /* 0x0000000615107227 */ /* 0x040fe200078e00ff */
[-C--:B------:R-:W-:Y:S02]  /*1030*/  @P2 SHF.R.U32.HI R11, RZ, R7.reuse, R14 ;  /* 0x00000007ff0b2219 */ /* 0x080fe4000001160e */
[-C--:B-1----:R-:W-:Y:S02]  /*1040*/  @P1 SHF.R.U32.HI R12, RZ, R8.reuse, R13 ;  /* 0x00000008ff0c1219 */ /* 0x082fe4000001160d */
[----:B------:R-:W-:Y:S02]  /*1050*/  SHF.R.U32.HI R5, RZ, R8, R5 ;  /* 0x00000008ff057219 */ /* 0x000fe40000011605 */
[----:B------:R-:W-:Y:S02]  /*1060*/  SHF.R.U32.HI R16, RZ, R7, R16 ;  /* 0x00000007ff107219 */ /* 0x000fe40000011610 */
[----:B------:R-:W-:Y:S01]  /*1070*/  SEL R5, R20, R5, !P1 ;  /* 0x0000000514057207 */ /* 0x000fe20004800000 */
[----:B--2---:R-:W-:Y:S01]  /*1080*/  IMAD.HI.U32 R14, R12, R2, RZ ;  /* 0x000000020c0e7227 */ /* 0x004fe200078e00ff */
[----:B------:R-:W-:-:S02]  /*1090*/  SEL R7, R21, R16, !P2 ;  /* 0x0000001015077207 */ /* 0x000fc40005000000 */
[----:B------:R-:W-:Y:S01]  /*10a0*/  IADD3 R13, PT, PT, -R5, RZ, RZ ;  /* 0x000000ff050d7210 */ /* 0x000fe20007ffe1ff */
[----:B------:R-:W-:Y:S01]  /*10b0*/  IMAD.HI.U32 R6, R11, R2, RZ ;  /* 0x000000020b067227 */ /* 0x000fe200078e00ff */
[----:B------:R-:W-:-:S03]  /*10c0*/  @P0 SHF.R.U32.HI R12, RZ, R3, R14 ;  /* 0x00000003ff0c0219 */ /* 0x000fc6000001160e */
[----:B------:R-:W-:Y:S01]  /*10d0*/  IMAD R13, R4, R13, R20 ;  /* 0x0000000d040d7224 */ /* 0x000fe200078e0214 */
[----:B------:R-:W-:Y:S01]  /*10e0*/  @P0 SHF.R.U32.HI R11, RZ, R3, R6 ;  /* 0x00000003ff0b0219 */ /* 0x000fe20000011606 */
[----:B------:R-:W-:-:S04]  /*10f0*/  IMAD R12, R12, R9, RZ ;  /* 0x000000090c0c7224 */ /* 0x000fc800078e02ff */
[----:B------:R-:W-:Y:S01]  /*1100*/  IMAD R6, R11, R9, RZ ;  /* 0x000000090b067224 */ /* 0x000fe200078e02ff */
[----:B------:R-:W-:-:S04]  /*1110*/  ISETP.GE.AND P1, PT, R5, R12, PT ;  /* 0x0000000c0500720c */ /* 0x000fc80003f26270 */
[----:B------:R-:W-:Y:S01]  /*1120*/  ISETP.GE.OR P1, PT, R7, R6, P1 ;  /* 0x000000060700720c */ /* 0x000fe20000f26670 */
[----:B------:R-:W-:-:S05]  /*1130*/  IMAD.HI.U32 R6, R5, R2, RZ ;  /* 0x0000000205067227 */ /* 0x000fca00078e00ff */
[----:B------:R-:W-:-:S04]  /*1140*/  SHF.R.U32.HI R6, RZ, R3, R6 ;  /* 0x00000003ff067219 */ /* 0x000fc80000011606 */
[----:B------:R-:W-:-:S03]  /*1150*/  SEL R6, R5, R6, !P0 ;  /* 0x0000000605067207 */ /* 0x000fc60004000000 */
[----:B------:R-:W-:Y:S01]  /*1160*/  @!P1 IMAD.HI.U32 R8, R7, R2, RZ ;  /* 0x0000000207089227 */ /* 0x000fe200078e00ff */
[----:B------:R-:W-:-:S04]  /*1170*/  IADD3 R2, PT, PT, -R6, RZ, RZ ;  /* 0x000000ff06027210 */ /* 0x000fc80007ffe1ff */
[----:B------:R-:W-:Y:S01]  /*1180*/  @!P1 SHF.R.U32.HI R8, RZ, R3, R8 ;  /* 0x00000003ff089219 */ /* 0x000fe20000011608 */
[----:B------:R-:W-:-:S03]  /*1190*/  IMAD R2, R9, R2, R5 ;  /* 0x0000000209027224 */ /* 0x000fc600078e0205 */
[----:B------:R-:W-:-:S05]  /*11a0*/  @!P1 SEL R3, R7, R8, !P0 ;  /* 0x0000000807039207 */ /* 0x000fca0004000000 */
[--C-:B------:R-:W-:Y:S02]  /*11b0*/  @!P1 IMAD.IADD R6, R6, 0x1, -R3.reuse ;  /* 0x0000000106069824 */ /* 0x100fe400078e0a03 */
[----:B------:R-:W-:Y:S01]  /*11c0*/  @!P1 IMAD R3, R2, R11, R3 ;  /* 0x0000000b02039224 */ /* 0x000fe200078e0203 */
[----:B------:R-:W-:Y:S01]  /*11d0*/  IADD3 R2, PT, PT, -R7, RZ, RZ ;  /* 0x000000ff07027210 */ /* 0x000fe20007ffe1ff */
[----:B------:R-:W-:Y:S02]  /*11e0*/  @!P1 IMAD R5, R6, R9, R7 ;  /* 0x0000000906059224 */ /* 0x000fe400078e0207 */
[----:B------:R-:W-:Y:S02]  /*11f0*/  @!P1 IMAD.MOV.U32 R7, RZ, RZ, R3 ;  /* 0x000000ffff079224 */ /* 0x000fe400078e0003 */
[----:B------:R-:W-:Y:S02]  /*1200*/  IMAD R2, R10, R2, R21 ;  /* 0x000000020a027224 */ /* 0x000fe400078e0215 */
[----:B------:R-:W-:-:S02]  /*1210*/  IMAD R20, R5, R4, R13 ;  /* 0x0000000405147224 */ /* 0x000fc400078e020d */
[----:B------:R-:W-:Y:S02]  /*1220*/  IMAD R21, R7, R10, R2 ;  /* 0x0000000a07157224 */ /* 0x000fe400078e0202 */
.L_x_15:
[----:B------:R-:W1:Y:S01]  /*1230*/  LDCU UR4, c[0x0][0xb30] ;  /* 0x00016600ff0477ac */ /* 0x000e620008000800 */
[----:B------:R-:W2:Y:S08]  /*1240*/  S2UR UR37, SR_CgaCtaId ;  /* 0x00000000002579c3 */ /* 0x000eb00000008800 */
[----:B------:R-:W3:Y:S01]  /*1250*/  LDC R72, c[0x0][0xb24] ;  /* 0x0002c900ff487b82 */ /* 0x000ee20000000800 */
[----:B-1----:R-:W-:-:S09]  /*1260*/  UISETP.NE.AND UP1, UPT, UR4, 0x1, UPT ;  /* 0x000000010400788c */ /* 0x002fd2000bf25270 */
[----:B--2---:R-:W-:Y:S05]  /*1270*/  BRA.U UP1, `(.L_x_16) ;  /* 0x0000000101407547 */ /* 0x004fea000b800000 */
[----:B------:R-:W1:Y:S08]  /*1280*/  LDC.64 R4, c[0x0][0xb10] ;  /* 0x0002c400ff047b82 */ /* 0x000e700000000a00 */
[----:B------:R-:W2:Y:S08]  /*1290*/  LDC.64 R2, c[0x0][0xb18] ;  /* 0x0002c600ff027b82 */ /* 0x000eb00000000a00 */
[----:B------:R-:W4:Y:S08]  /*12a0*/  LDC R6, c[0x0][0xb20] ;  /* 0x0002c800ff067b82 */ /* 0x000f300000000800 */
[----:B------:R-:W3:Y:S01]  /*12b0*/  LDC R8, c[0x0][0xb0c] ;  /* 0x0002c300ff087b82 */ /* 0x000ee20000000800 */
[----:B-1----:R-:W-:-:S05]  /*12c0*/  IMAD.HI.U32 R4, R21, R4, RZ ;  /* 0x0000000415047227 */ /* 0x002fca00078e00ff */
[----:B------:R-:W-:Y:S01]  /*12d0*/  SHF.R.U32.HI R4, RZ, R5, R4 ;  /* 0x00000005ff047219 */ /* 0x000fe20000011604 */
[----:B--2---:R-:W-:Y:S01]  /*12e0*/  IMAD.HI.U32 R3, R20, R3, RZ ;  /* 0x0000000314037227 */ /* 0x004fe200078e00ff */
[----:B------:R-:W-:-:S04]  /*12f0*/  ISETP.NE.AND P0, PT, R2, 0x1, PT ;  /* 0x000000010200780c */ /* 0x000fc80003f05270 */
[----:B----4-:R-:W-:-:S04]  /*1300*/  SHF.R.U32.HI R3, RZ, R6, R3 ;  /* 0x00000006ff037219 */ /* 0x010fc80000011603 */
[----:B------:R-:W-:Y:S02]  /*1310*/  SEL R3, R20, R3, !P0 ;  /* 0x0000000314037207 */ /* 0x000fe40004000000 */
[----:B---3--:R-:W-:-:S04]  /*1320*/  ISETP.NE.AND P1, PT, R8, 0x1, PT ;  /* 0x000000010800780c */ /* 0x008fc80003f25270 */
[----:B------:R-:W-:-:S05]  /*1330*/  SEL R4, R21, R4, !P1 ;  /* 0x0000000415047207 */ /* 0x000fca0004800000 */
[----:B------:R-:W-:Y:S02]  /*1340*/  IMAD.IADD R5, R3, 0x1, -R4 ;  /* 0x0000000103057824 */ /* 0x000fe400078e0a04 */
[----:B------:R-:W-:Y:S02]  /*1350*/  IMAD.IADD R3, R4, 0x1, -R3 ;  /* 0x0000000104037824 */ /* 0x000fe400078e0a03 */
[----:B------:R-:W-:Y:S02]  /*1360*/  IMAD R21, R5, R8, R21 ;  /* 0x0000000805157224 */ /* 0x000fe400078e0215 */
[----:B------:R-:W-:-:S07]  /*1370*/  IMAD R20, R3, R2, R20 ;  /* 0x0000000203147224 */ /* 0x000fce00078e0214 */
.L_x_16:
[----:B------:R-:W-:Y:S01]  /*1380*/  BAR.SYNC.DEFER_BLOCKING 0x0 ;  /* 0x0000000000007b1d */ /* 0x000fe20000010000 */
[----:B------:R-:W-:Y:S01]  /*1390*/  UISETP.NE.AND UP1, UPT, UR8, 0x2, UPT ;  /* 0x000000020800788c */ /* 0x000fe2000bf25270 */
[----:B------:R-:W-:Y:S02]  /*13a0*/  ISETP.NE.OR P5, PT, R0, 0x2, !P5 ;  /* 0x000000020000780c */ /* 0x000fe40006fa5670 */
[----:B------:R-:W-:-:S06]  /*13b0*/  LOP3.LUT R2, R189, 0x1f, RZ, 0xc0, !PT ;  /* 0x0000001fbd027812 */ /* 0x000fcc00078ec0ff */
[----:B------:R-:W-:Y:S05]  /*13c0*/  BRA.U UP1, `(.L_x_17) ;  /* 0x0000001101c07547 */ /* 0x000fea000b800000 */
[----:B------:R-:W1:Y:S01]  /*13d0*/  LDCU UR13, c[0x0][0x38c] ;  /* 0x00007180ff0d77ac */ /* 0x000e620008000800 */
[----:B------:R-:W2:Y:S01]  /*13e0*/  LDC R9, c[0x0][0x370] ;  /* 0x0000dc00ff097b82 */ /* 0x000ea20000000800 */
[----:B------:R-:W-:Y:S01]  /*13f0*/  PLOP3.LUT P1, PT, PT, PT, UP2, 0x80, 0x8 ;  /* 0x000000000008781c */ /* 0x000fe20003f2f028 */
[----:B------:R-:W-:Y:S01]  /*1400*/  IMAD.MOV.U32 R15, RZ, RZ, 0x1 ;  /* 0x00000001ff0f7424 */ /* 0x000fe200078e00ff */
[----:B------:R-:W-:Y:S01]  /*1410*/  ISETP.EQ.OR P4, PT, R2, RZ, P5 ;  /* 0x000000ff0200720c */ /* 0x000fe20002f82670 */
[----:B------:R-:W-:Y:S01]  /*1420*/  IMAD.MOV.U32 R14, RZ, RZ, RZ ;  /* 0x000000ffff0e7224 */ /* 0x000fe200078e00ff */
[----:B------:R-:W-:Y:S02]  /*1430*/  PLOP3.LUT P1, PT, P1, PT, PT, 0x8, 0x80 ;  /* 0x000000000080781c */ /* 0x000fe40000f2e170 */
[----:B------:R-:W-:Y:S01]  /*1440*/  CS2R R12, SRZ ;  /* 0x00000000000c7805 */ /* 0x000fe2000001ff00 */
[----:B------:R-:W-:Y:S01]  /*1450*/  IMAD.MOV.U32 R10, RZ, RZ, 0x1 ;  /* 0x00000001ff0a7424 */ /* 0x000fe200078e00ff */
[----:B------:R-:W4:Y:S01]  /*1460*/  LDC R0, c[0x0][0x374] ;  /* 0x0000dd00ff007b82 */ /* 0x000f220000000800 */
[----:B------:R-:W2:Y:S01]  /*1470*/  LDCU.64 UR22, c[0x0][0x348] ;  /* 0x00006900ff1677ac */ /* 0x000ea20008000a00 */
[----:B------:R-:W-:Y:S01]  /*1480*/  UMOV UR6, URZ ;  /* 0x000000ff00067c82 */ /* 0x000fe20008000000 */
[----:B-1----:R-:W-:-:S04]  /*1490*/  UIADD3 UR5, UPT, UPT, UR13, 0x1f, URZ ;  /* 0x0000001f0d057890 */ /* 0x002fc8000fffe0ff */
[----:B------:R-:W-:-:S04]  /*14a0*/  USHF.R.S32.HI UR4, URZ, 0x1f, UR5 ;  /* 0x0000001fff047899 */ /* 0x000fc80008011405 */
[----:B------:R-:W-:-:S04]  /*14b0*/  ULEA.HI UR4, UR4, UR5, URZ, 0x5 ;  /* 0x0000000504047291 */ /* 0x000fc8000f8f28ff */
[----:B------:R-:W-:Y:S02]  /*14c0*/  USHF.R.S32.HI UR15, URZ, 0x5, UR4 ;  /* 0x00000005ff0f7899 */ /* 0x000fe40008011404 */
[----:B------:R-:W-:Y:S02]  /*14d0*/  UIADD3 UR4, UPT, UPT, UR13, -0x1, URZ ;  /* 0xffffffff0d047890 */ /* 0x000fe4000fffe0ff */
[----:B------:R-:W-:Y:S02]  /*14e0*/  UISETP.LT.U32.AND UP0, UPT, UR15, 0x7, UPT ;  /* 0x000000070f00788c */ /* 0x000fe4000bf01070 */
[----:B------:R-:W-:Y:S02]  /*14f0*/  UISETP.GE.U32.AND UP1, UPT, UR4, -0x3f, UPT ;  /* 0xffffffc10400788c */ /* 0x000fe4000bf26070 */
[----:B------:R-:W-:Y:S02]  /*1500*/  USEL UR14, UR15, 0x7, UP0 ;  /* 0x000000070f0e7887 */ /* 0x000fe40008000000 */
[----:B------:R-:W-:-:S02]  /*1510*/  UIADD3 UR13, UPT, UPT, UR13, 0x3e, URZ ;  /* 0x0000003e0d0d7890 */ /* 0x000fc4000fffe0ff */
[----:B------:R-:W-:Y:S02]  /*1520*/  UIADD3 UR5, UPT, UPT, UR14, -0x1, URZ ;  /* 0xffffffff0e057890 */ /* 0x000fe4000fffe0ff */
[----:B------:R-:W-:-:S03]  /*1530*/  UIADD3 UR7, UPT, UPT, UR15, -UR14, URZ ;  /* 0x8000000e0f077290 */ /* 0x000fc6000fffe0ff */
[----:B------:R-:W-:-:S04]  /*1540*/  @UP1 UIADD3 UR5, UPT, UPT, UR14, URZ, URZ ;  /* 0x000000ff0e051290 */ /* 0x000fc8000fffe0ff */
[----:B--2---:R-:W-:-:S12]  /*1550*/  UIADD3 UR5, UPT, UPT, UR5, 0x1, URZ ;  /* 0x0000000105057890 */ /* 0x004fd8000fffe0ff */
.L_x_35:
[----:B------:R-:W-:Y:S01]  /*1560*/  UISETP.NE.AND UP0, UPT, UR37, URZ, UPT ;  /* 0x000000ff2500728c */ /* 0x000fe2000bf05270 */
[----:B------:R-:W1:Y:S08]  /*1570*/  S2UR UR37, SR_CgaCtaId ;  /* 0x00000000002579c3 */ /* 0x000e700000008800 */
[----:B------:R-:W-:Y:S05]  /*1580*/  BRA.U UP0, `(.L_x_18) ;  /* 0x0000000100347547 */ /* 0x000fea000b800000 */
[----:B------:R-:W2:Y:S01]  /*1590*/  S2R R2, SR_CgaCtaId ;  /* 0x0000000000027919 */ /* 0x000ea20000008800 */
[----:B------:R-:W-:-:S04]  /*15a0*/  MOV R3, 0x400 ;  /* 0x0000040000037802 */ /* 0x000fc80000000f00 */
[----:B--2---:R-:W-:Y:S02]  /*15b0*/  LEA R3, R2, R3, 0x18 ;  /* 0x0000000302037211 */ /* 0x004fe400078ec0ff */
[----:B------:R-:W-:-:S03]  /*15c0*/  SHF.L.U32 R2, R10, 0x1f, RZ ;  /* 0x0000001f0a027819 */ /* 0x000fc600000006ff */
[----:B------:R-:W-:-:S04]  /*15d0*/  IMAD R3, R12, 0x8, R3 ;  /* 0x000000080c037824 */ /* 0x000fc800078e0203 */
[----:B------:R-:W2:Y:S02]  /*15e0*/  SYNCS.PHASECHK.TRANS64.TRYWAIT P0, [R3+URZ+0x110], R2 ;  /* 0x00011002030075a7 */ /* 0x000ea400080011ff */
[----:B--2---:R-:W-:Y:S05]  /*15f0*/  @!P0 BRA `(.L_x_19) ;  /* 0x0000006c002c8947 */ /* 0x004fea0003800000 */
.L_x_109:
[----:B------:R-:W-:Y:S01]  /*1600*/  VIADD R12, R12, 0x1 ;  /* 0x000000010c0c7836 */ /* 0x000fe20000000000 */
[----:B------:R2:W-:Y:S04]  /*1610*/  SYNCS.ARRIVE.TRANS64.A1T0 RZ, [R3+URZ+0x100], RZ ;  /* 0x000100ff03ff79a7 */ /* 0x0005e800081000ff */
[----:B------:R-:W-:-:S04]  /*1620*/  ISETP.NE.AND P0, PT, R12, 0x2, PT ;  /* 0x000000020c00780c */ /* 0x000fc80003f05270 */
[----:B------:R-:W-:Y:S02]  /*1630*/  SEL R12, R12, RZ, P0 ;  /* 0x000000ff0c0c7207 */ /* 0x000fe40000000000 */
[----:B--2---:R-:W-:-:S04]  /*1640*/  SEL R3, RZ, 0x1, P0 ;  /* 0x00000001ff037807 */ /* 0x004fc80000000000 */
[----:B------:R-:W-:-:S07]  /*1650*/  LOP3.LUT R10, R10, R3, RZ, 0x3c, !PT ;  /* 0x000000030a0a7212 */ /* 0x000fce00078e3cff */
.L_x_18:
[----:B------:R-:W-:Y:S01]  /*1660*/  UMOV UR4, 0x400 ;  /* 0x0000040000047882 */ /* 0x000fe20000000000 */
[----:B------:R-:W-:Y:S01]  /*1670*/  SHF.L.U32 R2, R15, 0x1f, RZ ;  /* 0x0000001f0f027819 */ /* 0x000fe200000006ff */
[----:B-1----:R-:W-:Y:S01]  /*1680*/  ULEA UR4, UR37, UR4, 0x18 ;  /* 0x0000000425047291 */ /* 0x002fe2000f8ec0ff */
[----:B------:R-:W-:Y:S01]  /*1690*/  R2UR UR35, R21 ;  /* 0x00000000152372ca */ /* 0x000fe200000e0000 */
[----:B------:R-:W-:Y:S01]  /*16a0*/  UISETP.GE.U32.AND UP0, UPT, UR13, 0x3f, UPT ;  /* 0x0000003f0d00788c */ /* 0x000fe2000bf06070 */
[----:B------:R-:W-:Y:S01]  /*16b0*/  R2UR UR11, R20 ;  /* 0x00000000140b72ca */ /* 0x000fe200000e0000 */
[----:B------:R-:W-:Y:S01]  /*16c0*/  ULEA UR8, UR6, UR4, 0x3 ;  /* 0x0000000406087291 */ /* 0x000fe2000f8e18ff */
[----:B------:R-:W-:-:S08]  /*16d0*/  UMOV UR24, URZ ;  /* 0x000000ff00187c82 */ /* 0x000fd00008000000 */
[----:B------:R1:W2:Y:S01]  /*16e0*/  SYNCS.PHASECHK.TRANS64.TRYWAIT P0, [UR8+0x38], R2 ;  /* 0x00003802ff0075a7 */ /* 0x0002a20008001108 */
[----:B------:R-:W-:Y:S02]  /*16f0*/  USHF.L.U32 UR35, UR35, 0x7, URZ ;  /* 0x0000000723237899 */ /* 0x000fe400080006ff */
[----:B------:R-:W-:Y:S01]  /*1700*/  USHF.L.U32 UR11, UR11, 0x7, URZ ;  /* 0x000000070b0b7899 */ /* 0x000fe200080006ff */
[----:B------:R-:W-:Y:S11]  /*1710*/  BRA.U !UP0, `(.L_x_20) ;  /* 0x0000000108a47547 */ /* 0x000ff6000b800000 */
[----:B------:R-:W-:Y:S01]  /*1720*/  UMOV UR16, URZ ;  /* 0x000000ff00107c82 */ /* 0x000fe20008000000 */
[----:B------:R-:W-:-:S05]  /*1730*/  UMOV UR17, UR6 ;  /* 0x0000000600117c82 */ /* 0x000fca0008000000 */
.L_x_25:
[----:B-1----:R-:W-:Y:S01]  /*1740*/  ULEA UR33, UR17, UR4, 0x3 ;  /* 0x0000000411217291 */ /* 0x002fe2000f8e18ff */
[----:B--2---:R-:W-:Y:S01]  /*1750*/  @!P5 MOV R3, 0x2000 ;  /* 0x000020000003d802 */ /* 0x004fe20000000f00 */
[----:B--2---:R-:W-:Y:S10]  /*1760*/  @P0 BRA `(.L_x_21) ;  /* 0x00000000000c0947 */ /* 0x004ff40003800000 */
[----:B------:R-:W-:-:S04]  /*1770*/  SHF.L.U32 R5, R15, 0x1f, RZ ;  /* 0x0000001f0f057819 */ /* 0x000fc800000006ff */
[----:B------:R-:W2:Y:S02]  /*1780*/  SYNCS.PHASECHK.TRANS64.TRYWAIT P0, [UR33+0x38], R5 ;  /* 0x00003805ff0075a7 */ /* 0x000ea40008001121 */
[----:B--2---:R-:W-:Y:S05]  /*1790*/  @!P0 BRA `(.L_x_22) ;  /* 0x0000006800d88947 */ /* 0x004fea0003800000 */
.L_x_21:
[----:B------:R2:W-:Y:S01]  /*17a0*/  @!P5 SYNCS.ARRIVE.TRANS64 RZ, [UR33], R3 ;  /* 0x00000003ffffd9a7 */ /* 0x0005e20008000021 */
[----:B------:R-:W-:Y:S04]  /*17b0*/  BSSY.RECONVERGENT B0, `(.L_x_23) ;  /* 0x0000003000007945 */ /* 0x000fe80003800200 */
[----:B------:R-:W-:Y:S05]  /*17c0*/  @P4 BRA `(.L_x_24) ;  /* 0x0000000000044947 */ /* 0x000fea0003800000 */
[----:B------:R-:W-:Y:S05]  /*17d0*/  BPT.TRAP 0x1 ;  /* 0x000000040000795c */ /* 0x000fea0000300000 */
.L_x_24:
[----:B------:R-:W-:Y:S05]  /*17e0*/  BSYNC.RECONVERGENT B0 ;  /* 0x0000000000007941 */ /* 0x000fea0003800200 */
.L_x_23:
[----:B------:R-:W-:Y:S02]  /*17f0*/  UIADD3 UR6, UPT, UPT, UR17, 0x1, URZ ;  /* 0x0000000111067890 */ /* 0x000fe4000fffe0ff */
[----:B------:R-:W-:Y:S02]  /*1800*/  UIADD3 UR26, UP1, UPT, UR22, 0x80, URZ ;  /* 0x00000080161a7890 */ /* 0x000fe4000ff3e0ff */
[----:B------:R-:W-:Y:S02]  /*1810*/  UISETP.NE.AND UP0, UPT, UR6, 0x7, UPT ;  /* 0x000000070600788c */ /* 0x000fe4000bf05270 */
[----:B------:R-:W-:Y:S02]  /*1820*/  USHF.L.U32 UR34, UR16, 0x5, URZ ;  /* 0x0000000510227899 */ /* 0x000fe400080006ff */
[----:B------:R-:W-:Y:S02]  /*1830*/  USEL UR9, URZ, 0x1, UP0 ;  /* 0x00000001ff097887 */ /* 0x000fe40008000000 */
[----:B------:R-:W-:-:S02]  /*1840*/  USEL UR6, UR6, URZ, UP0 ;  /* 0x000000ff06067287 */ /* 0x000fc40008000000 */
[----:B------:R-:W-:Y:S02]  /*1850*/  UIADD3 UR20, UP0, UPT, UR22, 0x180, URZ ;  /* 0x0000018016147890 */ /* 0x000fe4000ff1e0ff */
[----:B------:R-:W-:Y:S01]  /*1860*/  ULEA UR8, UR6, UR4, 0x3 ;  /* 0x0000000406087291 */ /* 0x000fe2000f8e18ff */
[----:B------:R-:W-:Y:S01]  /*1870*/  LOP3.LUT R15, R15, UR9, RZ, 0x3c, !PT ;  /* 0x000000090f0f7c12 */ /* 0x000fe2000f8e3cff */
[----:B------:R-:W-:Y:S02]  /*1880*/  UIADD3.X UR27, UPT, UPT, URZ, UR23, URZ, UP1, !UPT ;  /* 0x00000017ff1b7290 */ /* 0x000fe40008ffe4ff */
[----:B------:R-:W-:Y:S01]  /*1890*/  UIADD3.X UR21, UPT, UPT, URZ, UR23, URZ, UP0, !UPT ;  /* 0x00000017ff157290 */ /* 0x000fe200087fe4ff */
[----:B-1----:R-:W-:Y:S01]  /*18a0*/  SHF.L.U32 R2, R15, 0x1f, RZ ;  /* 0x0000001f0f027819 */ /* 0x002fe200000006ff */
[----:B------:R-:W-:Y:S01]  /*18b0*/  UMOV UR18, 0x0 ;  /* 0x0000000000127882 */ /* 0x000fe20000000000 */
[----:B------:R-:W-:Y:S01]  /*18c0*/  UMOV UR19, 0x10000000 ;  /* 0x1000000000137882 */ /* 0x000fe20000000000 */
[----:B------:R-:W-:Y:S01]  /*18d0*/  UMOV UR12, UR36 ;  /* 0x00000024000c7c82 */ /* 0x000fe20008000000 */
[----:B------:R1:W1:Y:S01]  /*18e0*/  SYNCS.PHASECHK.TRANS64.TRYWAIT P0, [UR8+0x38], R2 ;  /* 0x00003802ff0075a7 */ /* 0x0002620008001108 */
[----:B------:R-:W-:Y:S01]  /*18f0*/  ULEA UR8, UR17, UR4, 0xc ;  /* 0x0000000411087291 */ /* 0x000fe2000f8e60ff */
[----:B------:R-:W-:Y:S01]  /*1900*/  UMOV UR9, UR33 ;  /* 0x0000002100097c82 */ /* 0x000fe20008000000 */
[----:B------:R-:W-:-:S02]  /*1910*/  UMOV UR10, UR34 ;  /* 0x00000022000a7c82 */ /* 0x000fc40008000000 */
[----:B------:R-:W-:Y:S02]  /*1920*/  UIADD3 UR32, UPT, UPT, UR8, 0x8400, URZ ;  /* 0x0000840008207890 */ /* 0x000fe4000fffe0ff */
[----:B------:R-:W-:Y:S02]  /*1930*/  UIADD3 UR8, UPT, UPT, UR8, 0xf400, URZ ;  /* 0x0000f40008087890 */ /* 0x000fe4000fffe0ff */
[----:B------:R-:W-:Y:S01]  /*1940*/  UIADD3 UR16, UPT, UPT, UR16, 0x1, URZ ;  /* 0x0000000110107890 */ /* 0x000fe2000fffe0ff */
[----:B------:R-:W-:Y:S01]  /*1950*/  UMOV UR24, UR5 ;  /* 0x0000000500187c82 */ /* 0x000fe20008000000 */
[----:B------:R-:W-:Y:S02]  /*1960*/  UMOV UR17, UR6 ;  /* 0x0000000600117c82 */ /* 0x000fe40008000000 */
[----:B------:R-:W-:Y:S01]  /*1970*/  UISETP.NE.AND UP0, UPT, UR16, UR5, UPT ;  /* 0x000000051000728c */ /* 0x000fe2000bf05270 */
[----:B------:R1:W-:Y:S02]  /*1980*/  UTMALDG.3D [UR32], [UR26], desc[UR18] ;  /* 0x000012201a0075b4 */ /* 0x0003e40008011000 */
[----:B------:R1:W-:Y:S06]  /*1990*/  UTMALDG.3D [UR8], [UR20], desc[UR18] ;  /* 0x00001208140075b4 */ /* 0x0003ec0008011000 */
[----:B------:R-:W-:Y:S05]  /*19a0*/  BRA.U UP0, `(.L_x_25) ;  /* 0xfffffffd00647547 */ /* 0x000fea000b83ffff */
.L_x_20:
[----:B-1----:R-:W-:Y:S01]  /*19b0*/  ULEA UR8, UR6, UR4, 0x3 ;  /* 0x0000000406087291 */ /* 0x002fe2000f8e18ff */
[----:B------:R-:W-:Y:S01]  /*19c0*/  SHF.L.U32 R2, R15, 0x1f, RZ ;  /* 0x0000001f0f027819 */ /* 0x000fe200000006ff */
[----:B------:R-:W-:Y:S01]  /*19d0*/  @!P1 SYNCS.ARRIVE.TRANS64.A1T0 RZ, [UR4+0x98], RZ ;  /* 0x000098ffffff99a7 */ /* 0x000fe20008100004 */
[----:B------:R-:W-:-:S06]  /*19e0*/  UISETP.GT.AND UP0, UPT, UR15, UR14, UPT ;  /* 0x0000000e0f00728c */ /* 0x000fcc000bf04270 */
[----:B--2---:R1:W2:Y:S03]  /*19f0*/  SYNCS.PHASECHK.TRANS64.TRYWAIT P0, [UR8+0x38], R2 ;  /* 0x00003802ff0075a7 */ /* 0x0042a60008001108 */
[----:B------:R-:W-:Y:S05]  /*1a00*/  BRA.U !UP0, `(.L_x_26) ;  /* 0x0000000108a87547 */ /* 0x000fea000b800000 */
[----:B------:R-:W-:Y:S01]  /*1a10*/  UIADD3 UR21, UPT, UPT, UR7, UR24, URZ ;  /* 0x0000001807157290 */ /* 0x000fe2000fffe0ff */
[----:B------:R-:W-:-:S11]  /*1a20*/  UMOV UR25, UR6 ;  /* 0x0000000600197c82 */ /* 0x000fd60008000000 */
.L_x_31:
[----:B-1----:R-:W-:Y:S01]  /*1a30*/  ULEA UR17, UR25, UR4, 0x3 ;  /* 0x0000000419117291 */ /* 0x002fe2000f8e18ff */
[----:B--2---:R-:W-:Y:S01]  /*1a40*/  @!P5 MOV R3, 0x2000 ;  /* 0x000020000003d802 */ /* 0x004fe20000000f00 */
[----:B--2---:R-:W-:Y:S10]  /*1a50*/  @P0 BRA `(.L_x_27) ;  /* 0x00000000000c0947 */ /* 0x004ff40003800000 */
[----:B------:R-:W-:-:S04]  /*1a60*/  SHF.L.U32 R5, R15, 0x1f, RZ ;  /* 0x0000001f0f057819 */ /* 0x000fc800000006ff */
[----:B------:R-:W2:Y:S02]  /*1a70*/  SYNCS.PHASECHK.TRANS64.TRYWAIT P0, [UR17+0x38], R5 ;  /* 0x00003805ff0075a7 */ /* 0x000ea40008001111 */
[----:B--2---:R-:W-:Y:S05]  /*1a80*/  @!P0 BRA `(.L_x_28) ;  /* 0x0000006800348947 */ /* 0x004fea0003800000 */
.L_x_27:
[----:B------:R2:W-:Y:S01]  /*1a90*/  @!P5 SYNCS.ARRIVE.TRANS64 RZ, [UR17], R3 ;  /* 0x00000003ffffd9a7 */ /* 0x0005e20008000011 */
[----:B------:R-:W-:Y:S04]  /*1aa0*/  BSSY.RECONVERGENT B0, `(.L_x_29) ;  /* 0x0000003000007945 */ /* 0x000fe80003800200 */
[----:B------:R-:W-:Y:S05]  /*1ab0*/  @P4 BRA `(.L_x_30) ;  /* 0x0000000000044947 */ /* 0x000fea0003800000 */
[----:B------:R-:W-:Y:S05]  /*1ac0*/  BPT.TRAP 0x1 ;  /* 0x000000040000795c */ /* 0x000fea0000300000 */
.L_x_30:
[----:B------:R-:W-:Y:S05]  /*1ad0*/  BSYNC.RECONVERGENT B0 ;  /* 0x0000000000007941 */ /* 0x000fea0003800200 */
.L_x_29:
        /* <DEDUP_REMOVED lines=20> */
[----:B------:R-:W-:Y:S01]  /*1c20*/  UIADD3 UR8, UPT, UPT, UR8, 0xf400, URZ ;  /* 0x0000f40008087890 */ /* 0x000fe2000fffe0ff */
[----:B------:R-:W-:Y:S01]  /*1c30*/  UMOV UR9, UR17 ;  /* 0x0000001100097c82 */ /* 0x000fe20008000000 */
[----:B------:R-:W-:Y:S01]  /*1c40*/  UMOV UR10, UR18 ;  /* 0x00000012000a7c82 */ /* 0x000fe20008000000 */
[----:B------:R-:W-:Y:S01]  /*1c50*/  UIADD3 UR24, UPT, UPT, UR24, 0x1, URZ ;  /* 0x0000000118187890 */ /* 0x000fe2000fffe0ff */
[----:B------:R-:W-:-:S03]  /*1c60*/  UMOV UR25, UR6 ;  /* 0x0000000600197c82 */ /* 0x000fc60008000000 */
[----:B------:R1:W-:Y:S01]  /*1c70*/  UTMALDG.3D [UR16], [UR30], desc[UR26] ;  /* 0x00001a101e0075b4 */ /* 0x0003e20008011000 */
[----:B------:R-:W-:Y:S01]  /*1c80*/  UISETP.NE.AND UP0, UPT, UR24, UR21, UPT ;  /* 0x000000151800728c */ /* 0x000fe2000bf05270 */
[----:B------:R1:W-:Y:S08]  /*1c90*/  UTMALDG.3D [UR8], [UR28], desc[UR26] ;  /* 0x00001a081c0075b4 */ /* 0x0003f00008011000 */
[----:B------:R-:W-:Y:S05]  /*1ca0*/  BRA.U UP0, `(.L_x_31) ;  /* 0xfffffffd00607547 */ /* 0x000fea000b83ffff */
.L_x_26:
[C---:B-1----:R-:W-:Y:S01]  /*1cb0*/  LEA R2, R14.reuse, UR4, 0x3 ;  /* 0x000000040e027c11 */ /* 0x042fe2000f8e18ff */
[----:B------:R-:W-:Y:S01]  /*1cc0*/  NOP ;  /* 0x0000000000007918 */ /* 0x000fe20000000000 */
[----:B--2---:R-:W-:Y:S02]  /*1cd0*/  SHF.L.U32 R3, R13, 0x1f, RZ ;  /* 0x0000001f0d037819 */ /* 0x004fe400000006ff */
[----:B------:R-:W-:Y:S02]  /*1ce0*/  LEA R4, R14, UR4, 0x4 ;  /* 0x000000040e047c11 */ /* 0x000fe4000f8e20ff */
[----:B------:R-:W1:Y:S02]  /*1cf0*/  SYNCS.PHASECHK.TRANS64.TRYWAIT P0, [R2+URZ+0xa0], R3 ;  /* 0x0000a003020075a7 */ /* 0x000e6400080011ff */
[----:B-1----:R-:W-:Y:S05]  /*1d00*/  @!P0 BRA `(.L_x_32) ;  /* 0x0000006400ac8947 */ /* 0x002fea0003800000 */
.L_x_112:
[----:B------:R-:W2:Y:S01]  /*1d10*/  LDS.128 R4, [R4+0x130] ;  /* 0x0001300004047984 */ /* 0x000ea20000000c00 */
[----:B---3--:R-:W-:Y:S01]  /*1d20*/  ISETP.GE.AND P0, PT, R72, 0x1, PT ;  /* 0x000000014800780c */ /* 0x008fe20003f06270 */
[----:B-1----:R-:W-:Y:S01]  /*1d30*/  VIADD R2, R2, 0xb0 ;  /* 0x000000b002027836 */ /* 0x002fe20000000000 */
[----:B------:R-:W-:Y:S01]  /*1d40*/  @!PT LDS RZ, [RZ] ;  /* 0x00000000fffff984 */ /* 0x000fe20000000800 */
[----:B------:R-:W-:Y:S01]  /*1d50*/  @!PT LDS RZ, [RZ] ;  /* 0x00000000fffff984 */ /* 0x000fe20000000800 */
[----:B------:R-:W-:Y:S01]  /*1d60*/  @!PT LDS RZ, [RZ] ;  /* 0x00000000fffff984 */ /* 0x000fe20000000800 */
[----:B------:R-:W-:Y:S01]  /*1d70*/  @!PT LDS RZ, [RZ] ;  /* 0x00000000fffff984 */ /* 0x000fe20000000800 */
[----:B------:R1:W-:Y:S06]  /*1d80*/  MEMBAR.ALL.CTA ;  /* 0x0000000000007992 */ /* 0x0003ec0000008000 */
[----:B-1----:R-:W1:Y:S01]  /*1d90*/  FENCE.VIEW.ASYNC.S ;  /* 0x00000000000073c6 */ /* 0x002e620000000000 */
[----:B------:R-:W-:-:S04]  /*1da0*/  PRMT R2, RZ, 0x654, R2 ;  /* 0x00000654ff027816 */ /* 0x000fc80000000002 */
[----:B-1----:R1:W-:Y:S01]  /*1db0*/  SYNCS.ARRIVE.TRANS64.RED.A1T0 RZ, [R2+URZ], RZ ;  /* 0x000000ff02ff79a7 */ /* 0x0023e200081004ff */
[----:B--2---:R-:W-:-:S13]  /*1dc0*/  LOP3.LUT P2, RZ, R6, 0x1, RZ, 0xc0, !PT ;  /* 0x0000000106ff7812 */ /* 0x004fda000784c0ff */
[----:B------:R-:W-:Y:S01]  /*1dd0*/  @P2 SHF.R.U32.HI R3, RZ, 0x10, R5 ;  /* 0x00000010ff032819 */ /* 0x000fe20000011605 */
[----:B------:R-:W-:Y:S01]  /*1de0*/  VOTEU.ANY UP0, P2 ;  /* 0x0000000000ff7886 */ /* 0x000fe20001000100 */
[----:B------:R-:W-:Y:S02]  /*1df0*/  @P2 MOV R11, R4 ;  /* 0x00000004000b2202 */ /* 0x000fe40000000f00 */
[----:B------:R-:W-:Y:S02]  /*1e00*/  @P2 R2UR.BROADCAST UR8, R3 ;  /* 0x00000000030822ca */ /* 0x000fe400008e0000 */
[----:B------:R-:W-:-:S11]  /*1e10*/  @P2 LOP3.LUT R8, R5, 0xffff, RZ, 0xc0, !PT ;  /* 0x0000ffff05082812 */ /* 0x000fd600078ec0ff */
[----:B------:R-:W-:Y:S01]  /*1e20*/  @UP0 UMOV UR36, UR8 ;  /* 0x0000000800240c82 */ /* 0x000fe20008000000 */
[----:B-1----:R-:W-:Y:S05]  /*1e30*/  @!P0 BRA `(.L_x_33) ;  /* 0x0000000000b88947 */ /* 0x002fea0003800000 */
[----:B------:R-:W4:Y:S01]  /*1e40*/  LDC.64 R4, c[0x0][0xb18] ;  /* 0x0002c600ff047b82 */ /* 0x000f220000000a00 */
[----:B------:R-:W-:-:S07]  /*1e50*/  ISETP.NE.AND P3, PT, R72, 0x1, PT ;  /* 0x000000014800780c */ /* 0x000fce0003f65270 */
[----:B------:R-:W1:Y:S08]  /*1e60*/  LDC.64 R6, c[0x0][0xb10] ;  /* 0x0002c400ff067b82 */ /* 0x000e700000000a00 */
[----:B------:R-:W2:Y:S08]  /*1e70*/  LDC R16, c[0x0][0xb20] ;  /* 0x0002c800ff107b82 */ /* 0x000eb00000000800 */
[----:B------:R-:W3:Y:S01]  /*1e80*/  LDC R18, c[0x0][0xb0c] ;  /* 0x0002c300ff127b82 */ /* 0x000ee20000000800 */
[----:B----4-:R-:W-:Y:S01]  /*1e90*/  IMAD.HI.U32 R17, R0, R5, RZ ;  /* 0x0000000500117227 */ /* 0x010fe200078e00ff */
[----:B------:R-:W-:-:S03]  /*1ea0*/  ISETP.NE.AND P0, PT, R4, 0x1, PT ;  /* 0x000000010400780c */ /* 0x000fc60003f05270 */
[----:B------:R-:W-:-:S03]  /*1eb0*/  IMAD.HI.U32 R5, R8, R5, RZ ;  /* 0x0000000508057227 */ /* 0x000fc600078e00ff */
[----:B------:R-:W4:Y:S01]  /*1ec0*/  LDC.64 R2, c[0x0][0xb28] ;  /* 0x0002ca00ff027b82 */ /* 0x000f220000000a00 */
[----:B-1----:R-:W-:-:S04]  /*1ed0*/  IMAD.HI.U32 R20, R9, R6, RZ ;  /* 0x0000000609147227 */ /* 0x002fc800078e00ff */
[----:B------:R-:W-:Y:S01]  /*1ee0*/  IMAD.HI.U32 R22, R11, R6, RZ ;  /* 0x000000060b167227 */ /* 0x000fe200078e00ff */
[----:B------:R-:W-:Y:S02]  /*1ef0*/  SHF.R.U32.HI R20, RZ, R7, R20 ;  /* 0x00000007ff147219 */ /* 0x000fe40000011614 */
[-C--:B--2---:R-:W-:Y:S02]  /*1f00*/  SHF.R.U32.HI R17, RZ, R16.reuse, R17 ;  /* 0x00000010ff117219 */ /* 0x084fe40000011611 */
[----:B------:R-:W-:Y:S02]  /*1f10*/  SHF.R.U32.HI R5, RZ, R16, R5 ;  /* 0x00000010ff057219 */ /* 0x000fe40000011605 */
[----:B------:R-:W-:Y:S02]  /*1f20*/  SEL R17, R0, R17, !P0 ;  /* 0x0000001100117207 */ /* 0x000fe40004000000 */
[----:B------:R-:W-:Y:S02]  /*1f30*/  SHF.R.U32.HI R22, RZ, R7, R22 ;  /* 0x00000007ff167219 */ /* 0x000fe40000011616 */
[----:B---3--:R-:W-:-:S02]  /*1f40*/  ISETP.NE.AND P1, PT, R18, 0x1, PT ;  /* 0x000000011200780c */ /* 0x008fc40003f25270 */
[----:B------:R-:W-:Y:S02]  /*1f50*/  SEL R5, R8, R5, !P0 ;  /* 0x0000000508057207 */ /* 0x000fe40004000000 */
[----:B------:R-:W-:Y:S02]  /*1f60*/  SEL R19, R9, R20, !P1 ;  /* 0x0000001409137207 */ /* 0x000fe40004800000 */
[----:B------:R-:W-:Y:S01]  /*1f70*/  SEL R7, R11, R22, !P1 ;  /* 0x000000160b077207 */ /* 0x000fe20004800000 */
[----:B----4-:R-:W-:-:S04]  /*1f80*/  IMAD.HI.U32 R20, R17, R2, RZ ;  /* 0x0000000211147227 */ /* 0x010fc800078e00ff */
[----:B------:R-:W-:Y:S01]  /*1f90*/  IMAD.HI.U32 R6, R19, R2, RZ ;  /* 0x0000000213067227 */ /* 0x000fe200078e00ff */
[----:B------:R-:W-:-:S04]  /*1fa0*/  @P3 SHF.R.U32.HI R17, RZ, R3, R20 ;  /* 0x00000003ff113219 */ /* 0x000fc80000011614 */
[----:B------:R-:W-:Y:S01]  /*1fb0*/  @P3 SHF.R.U32.HI R19, RZ, R3, R6 ;  /* 0x00000003ff133219 */ /* 0x000fe20000011606 */
[----:B------:R-:W-:-:S04]  /*1fc0*/  IMAD R17, R72, R17, RZ ;  /* 0x0000001148117224 */ /* 0x000fc800078e02ff */
[----:B------:R-:W-:Y:S01]  /*1fd0*/  IMAD R6, R72, R19, RZ ;  /* 0x0000001348067224 */ /* 0x000fe200078e02ff */
[C---:B------:R-:W-:Y:S02]  /*1fe0*/  ISETP.GE.AND P0, PT, R5.reuse, R17, PT ;  /* 0x000000110500720c */ /* 0x040fe40003f06270 */
[----:B------:R-:W-:Y:S02]  /*1ff0*/  IADD3 R17, PT, PT, -R5, RZ, RZ ;  /* 0x000000ff05117210 */ /* 0x000fe40007ffe1ff */
[----:B------:R-:W-:Y:S01]  /*2000*/  ISETP.GE.OR P0, PT, R7, R6, P0 ;  /* 0x000000060700720c */ /* 0x000fe20000706670 */
[----:B------:R-:W-:-:S04]  /*2010*/  IMAD.HI.U32 R6, R5, R2, RZ ;  /* 0x0000000205067227 */ /* 0x000fc800078e00ff */
[----:B------:R-:W-:Y:S01]  /*2020*/  IMAD R8, R4, R17, R8 ;  /* 0x0000001104087224 */ /* 0x000fe200078e0208 */
[----:B------:R-:W-:-:S04]  /*2030*/  SHF.R.U32.HI R6, RZ, R3, R6 ;  /* 0x00000003ff067219 */ /* 0x000fc80000011606 */
[----:B------:R-:W-:-:S03]  /*2040*/  SEL R6, R5, R6, !P3 ;  /* 0x0000000605067207 */ /* 0x000fc60005800000 */
[----:B------:R-:W-:-:S04]  /*2050*/  @!P0 IMAD.HI.U32 R16, R7, R2, RZ ;  /* 0x0000000207108227 */ /* 0x000fc800078e00ff */
[----:B------:R-:W-:Y:S01]  /*2060*/  IMAD.MOV R2, RZ, RZ, -R6 ;  /* 0x000000ffff027224 */ /* 0x000fe200078e0a06 */
[----:B------:R-:W-:-:S03]  /*2070*/  @!P0 SHF.R.U32.HI R16, RZ, R3, R16 ;  /* 0x00000003ff108219 */ /* 0x000fc60000011610 */
[----:B------:R-:W-:Y:S01]  /*2080*/  IMAD R2, R72, R2, R5 ;  /* 0x0000000248027224 */ /* 0x000fe200078e0205 */
        /* <DEDUP_REMOVED lines=9> */
.L_x_33:
[----:B------:R-:W1:Y:S02]  /*2120*/  LDCU UR8, c[0x0][0xb30] ;  /* 0x00016600ff0877ac */ /* 0x000e640008000800 */
[----:B-1----:R-:W-:-:S09]  /*2130*/  UISETP.NE.AND UP0, UPT, UR8, 0x1, UPT ;  /* 0x000000010800788c */ /* 0x002fd2000bf05270 */
[----:B------:R-:W-:Y:S05]  /*2140*/  BRA.U UP0, `(.L_x_34) ;  /* 0x0000000100407547 */ /* 0x000fea000b800000 */
[----:B------:R-:W1:Y:S08]  /*2150*/  LDC.64 R4, c[0x0][0xb10] ;  /* 0x0002c400ff047b82 */ /* 0x000e700000000a00 */
[----:B------:R-:W2:Y:S08]  /*2160*/  LDC.64 R2, c[0x0][0xb18] ;  /* 0x0002c600ff027b82 */ /* 0x000eb00000000a00 */
[----:B------:R-:W3:Y:S08]  /*2170*/  LDC R6, c[0x0][0xb20] ;  /* 0x0002c800ff067b82 */ /* 0x000ef00000000800 */
[----:B------:R-:W4:Y:S01]  /*2180*/  LDC R16, c[0x0][0xb0c] ;  /* 0x0002c300ff107b82 */ /* 0x000f220000000800 */
[----:B-1----:R-:W-:-:S05]  /*2190*/  IMAD.HI.U32 R4, R11, R4, RZ ;  /* 0x000000040b047227 */ /* 0x002fca00078e00ff */
[----:B------:R-:W-:Y:S01]  /*21a0*/  SHF.R.U32.HI R4, RZ, R5, R4 ;  /* 0x00000005ff047219 */ /* 0x000fe20000011604 */
[----:B--2---:R-:W-:Y:S01]  /*21b0*/  IMAD.HI.U32 R3, R8, R3, RZ ;  /* 0x0000000308037227 */ /* 0x004fe200078e00ff */
[----:B------:R-:W-:-:S04]  /*21c0*/  ISETP.NE.AND P0, PT, R2, 0x1, PT ;  /* 0x000000010200780c */ /* 0x000fc80003f05270 */
[----:B---3--:R-:W-:-:S04]  /*21d0*/  SHF.R.U32.HI R3, RZ, R6, R3 ;  /* 0x00000006ff037219 */ /* 0x008fc80000011603 */
[----:B------:R-:W-:Y:S02]  /*21e0*/  SEL R3, R8, R3, !P0 ;  /* 0x0000000308037207 */ /* 0x000fe40004000000 */
[----:B----4-:R-:W-:-:S04]  /*21f0*/  ISETP.NE.AND P1, PT, R16, 0x1, PT ;  /* 0x000000011000780c */ /* 0x010fc80003f25270 */
[----:B------:R-:W-:-:S05]  /*2200*/  SEL R4, R11, R4, !P1 ;  /* 0x000000040b047207 */ /* 0x000fca0004800000 */
[----:B------:R-:W-:Y:S02]  /*2210*/  IMAD.IADD R5, R3, 0x1, -R4 ;  /* 0x0000000103057824 */ /* 0x000fe400078e0a04 */
[----:B------:R-:W-:Y:S02]  /*2220*/  IMAD.IADD R3, R4, 0x1, -R3 ;  /* 0x0000000104037824 */ /* 0x000fe400078e0a03 */
[----:B------:R-:W-:Y:S02]  /*2230*/  IMAD R11, R5, R16, R11 ;  /* 0x00000010050b7224 */ /* 0x000fe400078e020b */
[----:B------:R-:W-:-:S07]  /*2240*/  IMAD R8, R3, R2, R8 ;  /* 0x0000000203087224 */ /* 0x000fce00078e0208 */
.L_x_34:
[----:B------:R-:W-:Y:S01]  /*2250*/  VIADD R14, R14, 0x1 ;  /* 0x000000010e0e7836 */ /* 0x000fe20000000000 */
[----:B------:R-:W-:Y:S01]  /*2260*/  PLOP3.LUT P1, PT, PT, PT, PT, 0x80, 0x8 ;  /* 0x000000000008781c */ /* 0x000fe20003f2f070 */
[----:B------:R-:W-:Y:S02]  /*2270*/  IMAD.IADD R21, R11, 0x1, R170 ;  /* 0x000000010b157824 */ /* 0x000fe400078e02aa */
[----:B------:R-:W-:Y:S01]  /*2280*/  IMAD.IADD R20, R8, 0x1, R147 ;  /* 0x0000000108147824 */ /* 0x000fe200078e0293 */
[----:B------:R-:W-:-:S04]  /*2290*/  ISETP.NE.AND P0, PT, R14, 0x2, PT ;  /* 0x000000020e00780c */ /* 0x000fc80003f05270 */
[----:B------:R-:W-:Y:S02]  /*22a0*/  SEL R2, RZ, 0x1, P0 ;  /* 0x00000001ff027807 */ /* 0x000fe40000000000 */
[----:B------:R-:W-:Y:S02]  /*22b0*/  SEL R14, R14, RZ, P0 ;  /* 0x000000ff0e0e7207 */ /* 0x000fe40000000000 */
[----:B------:R-:W-:Y:S01]  /*22c0*/  LOP3.LUT R13, R13, R2, RZ, 0x3c, !PT ;  /* 0x000000020d0d7212 */ /* 0x000fe200078e3cff */
[----:B------:R-:W-:Y:S06]  /*22d0*/  @P2 BRA `(.L_x_35) ;  /* 0xfffffff000a02947 */ /* 0x000fec000383ffff */
[----:B------:R-:W-:Y:S01]  /*22e0*/  UIADD3 UR4, UPT, UPT, UR4, 0x38, URZ ;  /* 0x0000003804047890 */ /* 0x000fe2000fffe0ff */
[----:B------:R-:W-:-:S03]  /*22f0*/  SHF.L.U32 R3, R15, 0x1f, RZ ;  /* 0x0000001f0f037819 */ /* 0x000fc600000006ff */
[----:B------:R-:W-:-:S09]  /*2300*/  ULEA UR5, UR6, UR4, 0x3 ;  /* 0x0000000406057291 */ /* 0x000fd2000f8e18ff */
[----:B------:R-:W1:Y:S02]  /*2310*/  SYNCS.PHASECHK.TRANS64.TRYWAIT P0, [UR5], R3 ;  /* 0x00000003ff0075a7 */ /* 0x000e640008001105 */
[----:B-1----:R-:W-:Y:S05]  /*2320*/  @!P0 BRA `(.L_x_36) ;  /* 0x0000006000388947 */ /* 0x002fea0003800000 */
.L_x_114:
[----:B------:R-:W-:-:S04]  /*2330*/  UIADD3 UR6, UPT, UPT, UR6, 0x1, URZ ;  /* 0x0000000106067890 */ /* 0x000fc8000fffe0ff */
[----:B------:R-:W-:-:S04]  /*2340*/  UISETP.NE.AND UP0, UPT, UR6, 0x7, UPT ;  /* 0x000000070600788c */ /* 0x000fc8000bf05270 */
[----:B------:R-:W-:Y:S02]  /*2350*/  USEL UR7, URZ, 0x1, UP0 ;  /* 0x00000001ff077887 */ /* 0x000fe40008000000 */
[----:B------:R-:W-:-:S04]  /*2360*/  USEL UR6, UR6, URZ, UP0 ;  /* 0x000000ff06067287 */ /* 0x000fc80008000000 */
[----:B------:R-:W-:Y:S01]  /*2370*/  ULEA UR5, UR6, UR4, 0x3 ;  /* 0x0000000406057291 */ /* 0x000fe2000f8e18ff */
[----:B------:R-:W-:-:S04]  /*2380*/  LOP3.LUT R2, R15, UR7, RZ, 0x3c, !PT ;  /* 0x000000070f027c12 */ /* 0x000fc8000f8e3cff */
[----:B-1----:R-:W-:-:S04]  /*2390*/  SHF.L.U32 R3, R2, 0x1f, RZ ;  /* 0x0000001f02037819 */ /* 0x002fc800000006ff */
[----:B------:R-:W1:Y:S02]  /*23a0*/  SYNCS.PHASECHK.TRANS64.TRYWAIT P0, [UR5], R3 ;  /* 0x00000003ff0075a7 */ /* 0x000e640008001105 */
[----:B-1----:R-:W-:Y:S05]  /*23b0*/  @!P0 BRA `(.L_x_37) ;  /* 0x00000060002c8947 */ /* 0x002fea0003800000 */
.L_x_116:
        /* <DEDUP_REMOVED lines=9> */
.L_x_118:
        /* <DEDUP_REMOVED lines=9> */
.L_x_120:
        /* <DEDUP_REMOVED lines=9> */
.L_x_122:
        /* <DEDUP_REMOVED lines=9> */
.L_x_124:
[----:B------:R-:W-:-:S04]  /*2600*/  UIADD3 UR6, UPT, UPT, UR6, 0x1, URZ ;  /* 0x0000000106067890 */ /* 0x000fc8000fffe0ff */
[----:B------:R-:W-:-:S04]  /*2610*/  UISETP.NE.AND UP0, UPT, UR6, 0x7, UPT ;  /* 0x000000070600788c */ /* 0x000fc8000bf05270 */
[----:B------:R-:W-:Y:S02]  /*2620*/  USEL UR5, URZ, 0x1, UP0 ;  /* 0x00000001ff057887 */ /* 0x000fe40008000000 */
[----:B------:R-:W-:-:S04]  /*2630*/  USEL UR6, UR6, URZ, UP0 ;  /* 0x000000ff06067287 */ /* 0x000fc80008000000 */
[----:B------:R-:W-:Y:S01]  /*2640*/  ULEA UR6, UR6, UR4, 0x3 ;  /* 0x0000000406067291 */ /* 0x000fe2000f8e18ff */
[----:B-1----:R-:W-:-:S04]  /*2650*/  LOP3.LUT R3, R2, UR5, RZ, 0x3c, !PT ;  /* 0x0000000502037c12 */ /* 0x002fc8000f8e3cff */
[----:B------:R-:W-:Y:S01]  /*2660*/  SHF.L.U32 R3, R3, 0x1f, RZ ;  /* 0x0000001f03037819 */ /* 0x000fe200000006ff */
[----:B----4-:R-:W-:-:S07]  /*2670*/  IMAD.U32 R0, RZ, RZ, UR6 ;  /* 0x00000006ff007e24 */ /* 0x010fce000f8e00ff */
.L_x_42:
[----:B-1----:R1:W2:Y:S02]  /*2680*/  SYNCS.PHASECHK.TRANS64.TRYWAIT P0, [R0+URZ], R3 ;  /* 0x00000003000075a7 */ /* 0x0022a400080011ff */
[----:B--2---:R-:W-:Y:S05]  /*2690*/  @!P0 NANOSLEEP.SYNCS 0x989680 ;  /* 0x009896800000895d */ /* 0x004fea0003900000 */
[----:B------:R-:W2:Y:S02]  /*26a0*/  @!P0 SYNCS.PHASECHK.TRANS64 P0, [R0+URZ], R3 ;  /* 0x00000003000085a7 */ /* 0x000ea400080010ff */
[----:B--2---:R-:W-:Y:S05]  /*26b0*/  @P0 EXIT ;  /* 0x000000000000094d */ /* 0x004fea0003800000 */
[----:B------:R-:W-:Y:S05]  /*26c0*/  BRA `(.L_x_42) ;  /* 0xfffffffc00ec7947 */ /* 0x000fea000383ffff */
.L_x_17:
[----:B------:R-:W-:-:S04]  /*26d0*/  UISETP.NE.AND UP1, UPT, UR37, URZ, UPT ;  /* 0x000000ff2500728c */ /* 0x000fc8000bf25270 */
[----:B------:R-:W-:-:S09]  /*26e0*/  UISETP.NE.OR UP1, UPT, UR8, 0x1, UP1 ;  /* 0x000000010800788c */ /* 0x000fd20008f25670 */
[----:B------:R-:W-:Y:S05]  /*26f0*/  BRA.U UP1, `(.L_x_43) ;  /* 0x0000000501487547 */ /* 0x000fea000b800000 */
[----:B------:R-:W-:Y:S01]  /*2700*/  ISETP.NE.AND P2, PT, R2, RZ, PT ;  /* 0x000000ff0200720c */ /* 0x000fe20003f45270 */
[----:B------:R-:W-:Y:S01]  /*2710*/  IMAD.MOV.U32 R12, RZ, RZ, 0x1 ;  /* 0x00000001ff0c7424 */ /* 0x000fe200078e00ff */
[----:B------:R-:W-:Y:S02]  /*2720*/  CS2R R10, SRZ ;  /* 0x00000000000a7805 */ /* 0x000fe4000001ff00 */
[----:B------:R-:W-:Y:S01]  /*2730*/  CS2R R8, SRZ ;  /* 0x0000000000087805 */ /* 0x000fe2000001ff00 */
[----:B------:R-:W-:Y:S01]  /*2740*/  UMOV UR4, 0x400 ;  /* 0x0000040000047882 */ /* 0x000fe20000000000 */
[----:B------:R-:W-:Y:S01]  /*2750*/  UMOV UR6, URZ ;  /* 0x000000ff00067c82 */ /* 0x000fe20008000000 */
[----:B------:R-:W-:-:S12]  /*2760*/  ULEA UR37, UR37, UR4, 0x18 ;  /* 0x0000000425257291 */ /* 0x000fd8000f8ec0ff */
.L_x_47:
[----:B------:R-:W-:Y:S02]  /*2770*/  LEA R0, R8, UR37, 0x3 ;  /* 0x0000002508007c11 */ /* 0x000fe4000f8e18ff */
[----:B------:R-:W-:-:S03]  /*2780*/  SHF.L.U32 R5, R9, 0x1f, RZ ;  /* 0x0000001f09057819 */ /* 0x000fc600000006ff */
[----:B------:R-:W-:Y:S01]  /*2790*/  VIADD R4, R0, 0x110 ;  /* 0x0000011000047836 */ /* 0x000fe20000000000 */
[----:B------:R-:W1:Y:S02]  /*27a0*/  SYNCS.PHASECHK.TRANS64.TRYWAIT P0, [R0+URZ+0x100], R5 ;  /* 0x00010005000075a7 */ /* 0x000e6400080011ff */
[----:B-1----:R-:W-:Y:S05]  /*27b0*/  @!P0 BRA `(.L_x_44) ;  /* 0x0000005c00a48947 */ /* 0x002fea0003800000 */
.L_x_125:
[----:B------:R-:W-:Y:S01]  /*27c0*/  ULEA UR5, UR6, UR37, 0x3 ;  /* 0x0000002506057291 */ /* 0x000fe2000f8e18ff */
[----:B------:R-:W-:Y:S02]  /*27d0*/  PRMT R4, RZ, 0x654, R4 ;  /* 0x00000654ff047816 */ /* 0x000fe40000000004 */
[----:B-1----:R-:W-:Y:S01]  /*27e0*/  SHF.L.U32 R5, R12, 0x1f, RZ ;  /* 0x0000001f0c057819 */ /* 0x002fe200000006ff */
[----:B------:R-:W-:Y:S01]  /*27f0*/  UIADD3 UR4, UPT, UPT, UR5, 0xa0, URZ ;  /* 0x000000a005047890 */ /* 0x000fe2000fffe0ff */
[----:B------:R1:W-:Y:S05]  /*2800*/  SYNCS.ARRIVE.TRANS64.RED.A1T0 RZ, [R4+URZ], RZ ;  /* 0x000000ff04ff79a7 */ /* 0x0003ea00081004ff */
[----:B------:R-:W-:Y:S01]  /*2810*/  IMAD.U32 R7, RZ, RZ, UR4 ;  /* 0x00000004ff077e24 */ /* 0x000fe2000f8e00ff */
[----:B------:R-:W2:Y:S04]  /*2820*/  SYNCS.PHASECHK.TRANS64.TRYWAIT P0, [UR5+0xb0], R5 ;  /* 0x0000b005ff0075a7 */ /* 0x000ea80008001105 */
[----:B------:R-:W-:Y:S01]  /*2830*/  PRMT R6, R2, 0x654, R7 ;  /* 0x0000065402067816 */ /* 0x000fe20000000007 */
[----:B-1----:R-:W-:Y:S01]  /*2840*/  @!P2 IMAD.MOV.U32 R4, RZ, RZ, 0x10 ;  /* 0x00000010ff04a424 */ /* 0x002fe200078e00ff */
[----:B--2---:R-:W-:Y:S06]  /*2850*/  @!P0 BRA `(.L_x_45) ;  /* 0x0000005c00908947 */ /* 0x004fec0003800000 */
.L_x_127:
[----:B------:R-:W-:Y:S01]  /*2860*/  ULEA UR4, UR6, UR37, 0x4 ;  /* 0x0000002506047291 */ /* 0x000fe2000f8e20ff */
[----:B------:R-:W-:Y:S01]  /*2870*/  SEL R3, R6, R3, !P2 ;  /* 0x0000000306037207 */ /* 0x000fe20005000000 */
[----:B------:R-:W-:Y:S01]  /*2880*/  UIADD3 UR5, UPT, UPT, UR5, 0xa0, URZ ;  /* 0x000000a005057890 */ /* 0x000fe2000fffe0ff */
[----:B-1----:R-:W-:Y:S01]  /*2890*/  LEA R0, R11, UR37, 0x3 ;  /* 0x000000250b007c11 */ /* 0x002fe2000f8e18ff */
[----:B------:R-:W-:Y:S01]  /*28a0*/  UIADD3 UR4, UPT, UPT, UR4, 0x130, URZ ;  /* 0x0000013004047890 */ /* 0x000fe2000fffe0ff */
[----:B------:R-:W-:Y:S01]  /*28b0*/  SHF.L.U32 R5, R10, 0x1f, RZ ;  /* 0x0000001f0a057819 */ /* 0x000fe200000006ff */
[----:B------:R1:W-:Y:S01]  /*28c0*/  @!P2 SYNCS.ARRIVE.TRANS64.RED RZ, [R3+URZ], R4 ;  /* 0x0000000403ffa9a7 */ /* 0x0003e200080004ff */
[----:B------:R-:W-:Y:S01]  /*28d0*/  UIADD3 UR6, UPT, UPT, UR6, 0x1, URZ ;  /* 0x0000000106067890 */ /* 0x000fe2000fffe0ff */
[----:B------:R-:W-:-:S03]  /*28e0*/  VIADD R8, R8, 0x1 ;  /* 0x0000000108087836 */ /* 0x000fc60000000000 */
[----:B------:R-:W-:Y:S02]  /*28f0*/  UISETP.NE.AND UP0, UPT, UR6, 0x2, UPT ;  /* 0x000000020600788c */ /* 0x000fe4000bf05270 */
[----:B------:R-:W-:Y:S06]  /*2900*/  UGETNEXTWORKID.BROADCAST [UR4], [UR5] ;  /* 0x00000000040073ca */ /* 0x000fec0008000100 */
[----:B------:R-:W-:Y:S01]  /*2910*/  USEL UR4, URZ, 0x1, UP0 ;  /* 0x00000001ff047887 */ /* 0x000fe20008000000 */
[----:B------:R-:W-:Y:S01]  /*2920*/  ISETP.NE.AND P0, PT, R8, 0x2, PT ;  /* 0x000000020800780c */ /* 0x000fe20003f05270 */
[----:B------:R-:W-:Y:S01]  /*2930*/  USEL UR6, UR6, URZ, UP0 ;  /* 0x000000ff06067287 */ /* 0x000fe20008000000 */
[----:B------:R-:W2:Y:S03]  /*2940*/  SYNCS.PHASECHK.TRANS64.TRYWAIT P1, [R0+URZ+0xa0], R5 ;  /* 0x0000a005000075a7 */ /* 0x000ea600080211ff */
[----:B------:R-:W-:Y:S01]  /*2950*/  LOP3.LUT R12, R12, UR4, RZ, 0x3c, !PT ;  /* 0x000000040c0c7c12 */ /* 0x000fe2000f8e3cff */
[----:B-12---:R-:W-:Y:S07]  /*2960*/  @!P1 BRA `(.L_x_46) ;  /* 0x0000005c00649947 */ /* 0x006fee0003800000 */
.L_x_128:
[C---:B------:R-:W-:Y:S01]  /*2970*/  LEA R4, R11.reuse, UR37, 0x4 ;  /* 0x000000250b047c11 */ /* 0x040fe2000f8e20ff */
[----:B-1----:R-:W-:Y:S01]  /*2980*/  VIADD R0, R0, 0xb0 ;  /* 0x000000b000007836 */ /* 0x002fe20000000000 */
[----:B------:R-:W-:Y:S01]  /*2990*/  SEL R8, R8, RZ, P0 ;  /* 0x000000ff08087207 */ /* 0x000fe20000000000 */
[----:B------:R-:W-:-:S03]  /*29a0*/  VIADD R11, R11, 0x1 ;  /* 0x000000010b0b7836 */ /* 0x000fc60000000000 */
[----:B------:R-:W1:Y:S01]  /*29b0*/  LDS.128 R4, [R4+0x130] ;  /* 0x0001300004047984 */ /* 0x000e620000000c00 */
[----:B------:R-:W-:Y:S02]  /*29c0*/  PRMT R0, RZ, 0x654, R0 ;  /* 0x00000654ff007816 */ /* 0x000fe40000000000 */
[C---:B------:R-:W-:Y:S01]  /*29d0*/  ISETP.NE.AND P1, PT, R11.reuse, 0x2, PT ;  /* 0x000000020b00780c */ /* 0x040fe20003f25270 */
[----:B------:R-:W-:Y:S01]  /*29e0*/  @!PT LDS RZ, [RZ] ;  /* 0x00000000fffff984 */ /* 0x000fe20000000800 */
[----:B------:R-:W-:Y:S01]  /*29f0*/  @!PT LDS RZ, [RZ] ;  /* 0x00000000fffff984 */ /* 0x000fe20000000800 */
[----:B------:R-:W-:Y:S01]  /*2a00*/  @!PT LDS RZ, [RZ] ;  /* 0x00000000fffff984 */ /* 0x000fe20000000800 */
[----:B------:R-:W-:Y:S01]  /*2a10*/  @!PT LDS RZ, [RZ] ;  /* 0x00000000fffff984 */ /* 0x000fe20000000800 */
[----:B------:R2:W-:Y:S06]  /*2a20*/  MEMBAR.ALL.CTA ;  /* 0x0000000000007992 */ /* 0x0005ec0000008000 */
[----:B--2---:R-:W2:Y:S01]  /*2a30*/  FENCE.VIEW.ASYNC.S ;  /* 0x00000000000073c6 */ /* 0x004ea20000000000 */
[----:B------:R-:W-:Y:S01]  /*2a40*/  SEL R11, R11, RZ, P1 ;  /* 0x000000ff0b0b7207 */ /* 0x000fe20000800000 */
[----:B--2---:R2:W-:Y:S01]  /*2a50*/  SYNCS.ARRIVE.TRANS64.RED.A1T0 RZ, [R0+URZ], RZ ;  /* 0x000000ff00ff79a7 */ /* 0x0045e200081004ff */
[----:B-1----:R-:W-:-:S02]  /*2a60*/  LOP3.LUT P3, RZ, R6, 0x1, RZ, 0xc0, !PT ;  /* 0x0000000106ff7812 */ /* 0x002fc4000786c0ff */
[----:B------:R-:W-:-:S04]  /*2a70*/  SEL R5, RZ, 0x1, P1 ;  /* 0x00000001ff057807 */ /* 0x000fc80000800000 */
[----:B------:R-:W-:Y:S02]  /*2a80*/  LOP3.LUT R10, R10, R5, RZ, 0x3c, !PT ;  /* 0x000000050a0a7212 */ /* 0x000fe400078e3cff */
[----:B--2---:R-:W-:-:S04]  /*2a90*/  SEL R0, RZ, 0x1, P0 ;  /* 0x00000001ff007807 */ /* 0x004fc80000000000 */
[----:B------:R-:W-:Y:S01]  /*2aa0*/  LOP3.LUT R9, R9, R0, RZ, 0x3c, !PT ;  /* 0x0000000009097212 */ /* 0x000fe200078e3cff */
[----:B------:R-:W-:Y:S06]  /*2ab0*/  @P3 BRA `(.L_x_47) ;  /* 0xfffffffc002c3947 */ /* 0x000fec000383ffff */
[----:B------:R-:W-:Y:S01]  /*2ac0*/  ULEA UR5, UR6, UR37, 0x3 ;  /* 0x0000002506057291 */ /* 0x000fe2000f8e18ff */
[----:B------:R-:W-:-:S08]  /*2ad0*/  SHF.L.U32 R3, R12, 0x1f, RZ ;  /* 0x0000001f0c037819 */ /* 0x000fd000000006ff */
[----:B------:R-:W1:Y:S02]  /*2ae0*/  SYNCS.PHASECHK.TRANS64 P0, [UR5+0xb0], R3 ;  /* 0x0000b003ff0075a7 */ /* 0x000e640008001005 */
[----:B-1----:R-:W-:Y:S05]  /*2af0*/  @P0 BRA `(.L_x_48) ;  /* 0x0000000000080947 */ /* 0x002fea0003800000 */
[----:B------:R-:W1:Y:S02]  /*2b00*/  SYNCS.PHASECHK.TRANS64.TRYWAIT P0, [UR5+0xb0], R3 ;  /* 0x0000b003ff0075a7 */ /* 0x000e640008001105 */
[----:B-1----:R-:W-:Y:S05]  /*2b10*/  @!P0 BRA `(.L_x_49) ;  /* 0x0000005c000c8947 */ /* 0x002fea0003800000 */
.L_x_48:
[----:B------:R-:W-:-:S04]  /*2b20*/  UIADD3 UR4, UPT, UPT, UR6, 0x1, URZ ;  /* 0x0000000106047890 */ /* 0x000fc8000fffe0ff */
[----:B------:R-:W-:-:S04]  /*2b30*/  UISETP.NE.AND UP0, UPT, UR4, 0x2, UPT ;  /* 0x000000020400788c */ /* 0x000fc8000bf05270 */
[----:B------:R-:W-:Y:S02]  /*2b40*/  USEL UR7, URZ, 0x1, UP0 ;  /* 0x00000001ff077887 */ /* 0x000fe40008000000 */
[----:B------:R-:W-:-:S04]  /*2b50*/  USEL UR4, UR4, URZ, UP0 ;  /* 0x000000ff04047287 */ /* 0x000fc80008000000 */
[----:B------:R-:W-:Y:S01]  /*2b60*/  ULEA UR4, UR4, UR37, 0x3 ;  /* 0x0000002504047291 */ /* 0x000fe2000f8e18ff */
[----:B-1----:R-:W-:-:S04]  /*2b70*/  LOP3.LUT R3, R12, UR7, RZ, 0x3c, !PT ;  /* 0x000000070c037c12 */ /* 0x002fc8000f8e3cff */
[----:B------:R-:W-:-:S04]  /*2b80*/  SHF.L.U32 R0, R3, 0x1f, RZ ;  /* 0x0000001f03007819 */ /* 0x000fc800000006ff */
[----:B------:R-:W1:Y:S02]  /*2b90*/  SYNCS.PHASECHK.TRANS64 P0, [UR4+0xb0], R0 ;  /* 0x0000b000ff0075a7 */ /* 0x000e640008001004 */
[----:B-1----:R-:W-:Y:S05]  /*2ba0*/  @P0 EXIT ;  /* 0x000000000000094d */ /* 0x002fea0003800000 */
[----:B------:R-:W-:Y:S02]  /*2bb0*/  SHF.L.U32 R3, R3, 0x1f, RZ ;  /* 0x0000001f03037819 */ /* 0x000fe400000006ff */
[----:B------:R-:W-:-:S07]  /*2bc0*/  MOV R0, UR4 ;  /* 0x0000000400007c02 */ /* 0x000fce0008000f00 */
.L_x_50:
[----:B-1----:R1:W2:Y:S02]  /*2bd0*/  SYNCS.PHASECHK.TRANS64.TRYWAIT P0, [R0+URZ+0xb0], R3 ;  /* 0x0000b003000075a7 */ /* 0x0022a400080011ff */
[----:B--2---:R-:W-:Y:S05]  /*2be0*/  @!P0 NANOSLEEP.SYNCS 0x989680 ;  /* 0x009896800000895d */ /* 0x004fea0003900000 */
[----:B------:R-:W2:Y:S02]  /*2bf0*/  @!P0 SYNCS.PHASECHK.TRANS64 P0, [R0+URZ+0xb0], R3 ;  /* 0x0000b003000085a7 */ /* 0x000ea400080010ff */
[----:B--2---:R-:W-:Y:S05]  /*2c00*/  @P0 EXIT ;  /* 0x000000000000094d */ /* 0x004fea0003800000 */
[----:B------:R-:W-:Y:S05]  /*2c10*/  BRA `(.L_x_50) ;  /* 0xfffffffc00ec7947 */ /* 0x000fea000383ffff */
.L_x_43:
[----:B------:R-:W-:-:S09]  /*2c20*/  UISETP.NE.AND UP1, UPT, UR8, URZ, UPT ;  /* 0x000000ff0800728c */ /* 0x000fd2000bf25270 */
[----:B------:R-:W-:Y:S05]  /*2c30*/  BRA.U UP1, `(.L_x_51) ;  /* 0x0000000d01607547 */ /* 0x000fea000b800000 */
[----:B------:R-:W-:Y:S01]  /*2c40*/  UMOV UR4, 0x40 ;  /* 0x0000004000047882 */ /* 0x000fe20000000000 */
[----:B------:R-:W-:Y:S01]  /*2c50*/  NOP ;  /* 0x0000000000007918 */ /* 0x000fe20000000000 */
[----:B------:R-:W-:Y:S01]  /*2c60*/  ULEA UR4, UR37, UR4, 0x18 ;  /* 0x0000000425047291 */ /* 0x000fe2000f8ec0ff */
[----:B------:R-:W-:Y:S02]  /*2c70*/  UMOV UR5, 0x400 ;  /* 0x0000040000057882 */ /* 0x000fe40000000000 */
[----:B------:R-:W-:-:S06]  /*2c80*/  ULEA UR37, UR37, UR5, 0x18 ;  /* 0x0000000525257291 */ /* 0x000fcc000f8ec0ff */
[----:B------:R-:W1:Y:S02]  /*2c90*/  LDS.U8 R0, [UR4+0x1c] ;  /* 0x00001c04ff007984 */ /* 0x000e640008000000 */
[----:B-1----:R-:W-:-:S13]  /*2ca0*/  ISETP.NE.AND P0, PT, R0, RZ, PT ;  /* 0x000000ff0000720c */ /* 0x002fda0003f05270 */
[----:B------:R-:W-:Y:S05]  /*2cb0*/  @P0 BRA `(.L_x_52) ;  /* 0x0000000000580947 */ /* 0x000fea0003800000 */
[----:B------:R-:W-:-:S13]  /*2cc0*/  ELECT P0, URZ, PT ;  /* 0x0000000000ff782f */ /* 0x000fda0003800000 */
[----:B------:R-:W-:Y:S05]  /*2cd0*/  @!P0 BRA `(.L_x_53) ;  /* 0x0000000000608947 */ /* 0x000fea0003800000 */
[----:B------:R-:W-:Y:S01]  /*2ce0*/  UMOV UR5, 0x10 ;  /* 0x0000001000057882 */ /* 0x000fe20000000000 */
[----:B------:R-:W-:Y:S01]  /*2cf0*/  HFMA2 R0, -RZ, RZ, 0, 5.9604644775390625e-08 ;  /* 0x00000001ff007431 */ /* 0x000fe200000001ff */
[----:B------:R-:W-:-:S03]  /*2d00*/  MOV R2, 0xffff ;  /* 0x0000ffff00027802 */ /* 0x000fc60000000f00 */
[----:B------:R-:W-:Y:S04]  /*2d10*/  DEPBAR.LE SB1, 0x36 ;  /* 0x00009d800000791a */ /* 0x000fe80000000000 */
[----:B------:R-:W1:Y:S02]  /*2d20*/  UTCATOMSWS.FIND_AND_SET.ALIGN UP0, UR5, UR5 ;  /* 0x00000005000575e3 */ /* 0x000e640008000800 */
[----:B-1----:R-:W-:Y:S01]  /*2d30*/  MOV R3, UR5 ;  /* 0x0000000500037c02 */ /* 0x002fe20008000f00 */
[----:B------:R-:W-:Y:S06]  /*2d40*/  BRA.U UP0, `(.L_x_54) ;  /* 0x0000000100187547 */ /* 0x000fec000b800000 */
.L_x_55:
[----:B------:R-:W-:Y:S05]  /*2d50*/  NANOSLEEP 0x64 ;  /* 0x000000640000795d */ /* 0x000fea0003800000 */
[----:B------:R-:W-:-:S05]  /*2d60*/  UMOV UR5, 0x10 ;  /* 0x0000001000057882 */ /* 0x000fca0000000000 */
[----:B------:R-:W-:Y:S04]  /*2d70*/  DEPBAR.LE SB1, 0x36 ;  /* 0x00009d800000791a */ /* 0x000fe80000000000 */
[----:B------:R-:W1:Y:S02]  /*2d80*/  UTCATOMSWS.FIND_AND_SET.ALIGN UP0, UR5, UR5 ;  /* 0x00000005000575e3 */ /* 0x000e640008000800 */
[----:B-1----:R-:W-:Y:S01]  /*2d90*/  MOV R3, UR5 ;  /* 0x0000000500037c02 */ /* 0x002fe20008000f00 */
[----:B------:R-:W-:Y:S05]  /*2da0*/  BRA.U !UP0, `(.L_x_55) ;  /* 0xfffffffd08e87547 */ /* 0x000fea000b83ffff */
.L_x_54:
[-C--:B------:R-:W-:Y:S02]  /*2db0*/  SHF.L.U32 R2, R2, R3.reuse, RZ ;  /* 0x0000000302027219 */ /* 0x080fe400000006ff */
[----:B------:R-:W-:Y:S01]  /*2dc0*/  SHF.L.U32 R0, R0, R3, RZ ;  /* 0x0000000300007219 */ /* 0x000fe200000006ff */
[----:B------:R-:W-:Y:S02]  /*2dd0*/  IMAD.SHL.U32 R3, R3, 0x20, RZ ;  /* 0x0000002003037824 */ /* 0x000fe400078e00ff */
[----:B------:R1:W-:Y:S04]  /*2de0*/  ATOMS.OR RZ, [UR4+0x14], R2 ;  /* 0x00001402ffff798c */ /* 0x0003e8000b000004 */
[----:B------:R1:W-:Y:S04]  /*2df0*/  ATOMS.OR RZ, [UR4+0x18], R0 ;  /* 0x00001800ffff798c */ /* 0x0003e8000b000004 */
[----:B------:R1:W-:Y:S01]  /*2e00*/  STS [UR37+0x150], R3 ;  /* 0x00015003ff007988 */ /* 0x0003e20008000825 */
[----:B------:R-:W-:Y:S05]  /*2e10*/  BRA `(.L_x_53) ;  /* 0x0000000000107947 */ /* 0x000fea0003800000 */
.L_x_52:
[----:B------:R-:W-:Y:S02]  /*2e20*/  MOV R0, 0xffffffff ;  /* 0xffffffff00007802 */ /* 0x000fe40000000f00 */
[----:B------:R-:W-:-:S03]  /*2e30*/  MOV R2, 0x2e60 ;  /* 0x00002e6000027802 */ /* 0x000fc60000000f00 */
[----:B------:R1:W-:Y:S04]  /*2e40*/  STS [UR37+0x150], R0 ;  /* 0x00015000ff007988 */ /* 0x0003e80008000825 */
[----:B-1-3-5:R-:W-:Y:S05]  /*2e50*/  CALL.REL.NOINC `($__internal_1_$__cuda_sm10x_tcgen05_guardrail_trap_phase_invalid_during_alloc) ;  /* 0x0000005c00c87944 */ /* 0x02afea0003c00000 */
.L_x_53:
[----:B------:R-:W-:Y:S05]  /*2e60*/  WARPSYNC.ALL ;  /* 0x0000000000007948 */ /* 0x000fea0003800000 */
[----:B------:R-:W2:Y:S01]  /*2e70*/  S2UR UR6, SR_CgaCtaId ;  /* 0x00000000000679c3 */ /* 0x000ea20000008800 */
[----:B------:R-:W-:Y:S01]  /*2e80*/  UMOV UR4, 0x400 ;  /* 0x0000040000047882 */ /* 0x000fe20000000000 */
[----:B------:R-:W-:-:S06]  /*2e90*/  NOP ;  /* 0x0000000000007918 */ /* 0x000fcc0000000000 */
[----:B------:R-:W-:Y:S06]  /*2ea0*/  BAR.ARV 0x6, 0xa0 ;  /* 0x0182800000007b1d */ /* 0x000fec0000002000 */
[----:B------:R-:W4:Y:S01]  /*2eb0*/  LDCU UR7, c[0x0][0x38c] ;  /* 0x00007180ff0777ac */ /* 0x000f220008000800 */
[----:B------:R-:W-:Y:S01]  /*2ec0*/  IMAD.MOV.U32 R11, RZ, RZ, 0x1 ;  /* 0x00000001ff0b7424 */ /* 0x000fe200078e00ff */
[----:B------:R-:W-:Y:S01]  /*2ed0*/  CS2R R8, SRZ ;  /* 0x0000000000087805 */ /* 0x000fe2000001ff00 */
[----:B------:R-:W-:Y:S01]  /*2ee0*/  IMAD.MOV.U32 R10, RZ, RZ, RZ ;  /* 0x000000ffff0a7224 */ /* 0x000fe200078e00ff */
[----:B------:R-:W-:Y:S01]  /*2ef0*/  UMOV UR18, URZ ;  /* 0x000000ff00127c82 */ /* 0x000fe20008000000 */
[----:B------:R-:W-:Y:S01]  /*2f00*/  UMOV UR17, URZ ;  /* 0x000000ff00117c82 */ /* 0x000fe20008000000 */
[----:B------:R-:W-:Y:S01]  /*2f10*/  UMOV UR20, 0x0 ;  /* 0x0000000000147882 */ /* 0x000fe20000000000 */
[----:B------:R-:W-:Y:S01]  /*2f20*/  UMOV UR21, 0x8200490 ;  /* 0x0820049000157882 */ /* 0x000fe20000000000 */
[----:B--2---:R-:W-:Y:S01]  /*2f30*/  ULEA UR6, UR6, UR4, 0x18 ;  /* 0x0000000406067291 */ /* 0x004fe2000f8ec0ff */
[----:B------:R-:W2:Y:S03]  /*2f40*/  LDCU UR4, c[0x0][0x38c] ;  /* 0x00007180ff0477ac */ /* 0x000ea60008000800 */
[----:B------:R-:W-:-:S02]  /*2f50*/  UIADD3 UR11, UPT, UPT, UR6, 0x8400, URZ ;  /* 0x00008400060b7890 */ /* 0x000fc4000fffe0ff */
[----:B----4-:R-:W-:-:S03]  /*2f60*/  UIADD3 UR7, UPT, UPT, UR7, 0x1f, URZ ;  /* 0x0000001f07077890 */ /* 0x010fc6000fffe0ff */
[----:B-1----:R-:W1:Y:S01]  /*2f70*/  LDS R0, [UR6+0x150] ;  /* 0x00015006ff007984 */ /* 0x002e620008000800 */
[----:B------:R-:W-:Y:S02]  /*2f80*/  UIADD3 UR12, UPT, UPT, UR6, 0xf400, URZ ;  /* 0x0000f400060c7890 */ /* 0x000fe4000fffe0ff */
[----:B------:R-:W-:Y:S02]  /*2f90*/  USHF.R.S32.HI UR5, URZ, 0x1f, UR7 ;  /* 0x0000001fff057899 */ /* 0x000fe40008011407 */
[----:B------:R-:W-:Y:S02]  /*2fa0*/  USHF.R.U32.HI UR11, URZ, 0x4, UR11 ;  /* 0x00000004ff0b7899 */ /* 0x000fe4000801160b */
[----:B------:R-:W-:Y:S02]  /*2fb0*/  ULEA.HI UR5, UR5, UR7, URZ, 0x5 ;  /* 0x0000000705057291 */ /* 0x000fe4000f8f28ff */
[----:B------:R-:W-:Y:S02]  /*2fc0*/  USHF.R.U32.HI UR12, URZ, 0x4, UR12 ;  /* 0x00000004ff0c7899 */ /* 0x000fe4000801160c */
[----:B------:R-:W-:-:S02]  /*2fd0*/  USHF.R.S32.HI UR5, URZ, 0x5, UR5 ;  /* 0x00000005ff057899 */ /* 0x000fc40008011405 */
[----:B------:R-:W-:Y:S02]  /*2fe0*/  ULOP3.LUT UR11, UR11, 0x3fff, URZ, 0xc0, !UPT ;  /* 0x00003fff0b0b7892 */ /* 0x000fe4000f8ec0ff */
[----:B------:R-:W-:Y:S02]  /*2ff0*/  UISETP.LT.AND UP0, UPT, UR5, 0x1, UPT ;  /* 0x000000010500788c */ /* 0x000fe4000bf01270 */
[----:B------:R-:W-:Y:S02]  /*3000*/  ULOP3.LUT UR12, UR12, 0x3fff, URZ, 0xc0, !UPT ;  /* 0x00003fff0c0c7892 */ /* 0x000fe4000f8ec0ff */
[----:B------:R-:W-:Y:S02]  /*3010*/  USEL UR10, UR5, 0x1, !UP0 ;  /* 0x00000001050a7887 */ /* 0x000fe4000c000000 */
[----:B------:R-:W-:Y:S02]  /*3020*/  ULOP3.LUT UR11, UR11, 0x10000, URZ, 0xfc, !UPT ;  /* 0x000100000b0b7892 */ /* 0x000fe4000f8efcff */
[----:B------:R-:W-:-:S02]  /*3030*/  ULOP3.LUT UR12, UR12, 0x10000, URZ, 0xfc, !UPT ;  /* 0x000100000c0c7892 */ /* 0x000fc4000f8efcff */
[----:B------:R-:W-:Y:S02]  /*3040*/  UIADD3 UR10, UPT, UPT, -UR10, URZ, URZ ;  /* 0x000000ff0a0a7290 */ /* 0x000fe4000fffe1ff */
[----:B--2---:R-:W-:Y:S01]  /*3050*/  UISETP.GE.AND UP3, UPT, UR4, 0x1, UPT ;  /* 0x000000010400788c */ /* 0x004fe2000bf66270 */
[----:B-1----:R-:W-:-:S15]  /*3060*/  R2UR UR19, R0 ;  /* 0x00000000001372ca */ /* 0x002fde00000e0000 */
.L_x_62:
[----:B------:R-:W-:Y:S02]  /*3070*/  LEA R0, R10, UR6, 0x3 ;  /* 0x000000060a007c11 */ /* 0x000fe4000f8e18ff */
[----:B------:R-:W-:Y:S02]  /*3080*/  SHF.L.U32 R5, R9, 0x1f, RZ ;  /* 0x0000001f09057819 */ /* 0x000fe400000006ff */
[----:B------:R-:W-:Y:S01]  /*3090*/  PLOP3.LUT P0, PT, PT, PT, UP3, 0x80, 0x8 ;  /* 0x000000000008781c */ /* 0x000fe20003f0f038 */
[----:B------:R-:W-:Y:S01]  /*30a0*/  VIADD R3, R0, 0xb0 ;  /* 0x000000b000037836 */ /* 0x000fe20000000000 */
[----:B-1----:R-:W1:Y:S02]  /*30b0*/  SYNCS.PHASECHK.TRANS64.TRYWAIT P1, [R0+URZ+0xa0], R5 ;  /* 0x0000a005000075a7 */ /* 0x002e6400080211ff */
[----:B-1--4-:R-:W-:Y:S09]  /*30c0*/  @!P1 BRA `(.L_x_56) ;  /* 0x0000005400b89947 */ /* 0x012ff20003800000 */
.L_x_130:
[----:B------:R-:W-:Y:S01]  /*30d0*/  LEA R4, R10, UR6, 0x4 ;  /* 0x000000060a047c11 */ /* 0x000fe2000f8e20ff */
[----:B------:R-:W-:Y:S01]  /*30e0*/  @UP3 ULEA UR4, UR17, UR6, 0x3 ;  /* 0x0000000611043291 */ /* 0x000fe2000f8e18ff */
[----:B------:R-:W-:Y:S01]  /*30f0*/  PLOP3.LUT P2, PT, PT, PT, PT, 0x80, 0x8 ;  /* 0x000000000008781c */ /* 0x000fe20003f4f070 */
[----:B------:R-:W-:Y:S01]  /*3100*/  ULEA UR9, UR18, UR6, 0x3 ;  /* 0x0000000612097291 */ /* 0x000fe2000f8e18ff */
[----:B------:R-:W-:Y:S02]  /*3110*/  PRMT R3, RZ, 0x654, R3 ;  /* 0x00000654ff037816 */ /* 0x000fe40000000003 */
[----:B-1----:R-:W1:Y:S01]  /*3120*/  LDS.128 R4, [R4+0x130] ;  /* 0x0001300004047984 */ /* 0x002e620000000c00 */
[----:B------:R-:W-:Y:S02]  /*3130*/  @P0 SHF.L.U32 R2, R8, 0x1f, RZ ;  /* 0x0000001f08020819 */ /* 0x000fe400000006ff */
[----:B------:R-:W-:Y:S01]  /*3140*/  SHF.L.U32 R0, R11, 0x1f, RZ ;  /* 0x0000001f0b007819 */ /* 0x000fe200000006ff */
[----:B------:R-:W-:Y:S01]  /*3150*/  @!PT LDS RZ, [RZ] ;  /* 0x00000000fffff984 */ /* 0x000fe20000000800 */
[----:B------:R-:W-:Y:S01]  /*3160*/  @!PT LDS RZ, [RZ] ;  /* 0x00000000fffff984 */ /* 0x000fe20000000800 */
[----:B------:R-:W-:Y:S01]  /*3170*/  @!PT LDS RZ, [RZ] ;  /* 0x00000000fffff984 */ /* 0x000fe20000000800 */
[----:B------:R-:W-:Y:S01]  /*3180*/  @!PT LDS RZ, [RZ] ;  /* 0x00000000fffff984 */ /* 0x000fe20000000800 */
[----:B------:R2:W-:Y:S06]  /*3190*/  MEMBAR.ALL.CTA ;  /* 0x0000000000007992 */ /* 0x0005ec0000008000 */
[----:B--2---:R-:W2:Y:S02]  /*31a0*/  FENCE.VIEW.ASYNC.S ;  /* 0x00000000000073c6 */ /* 0x004ea40000000000 */
[----:B--2---:R2:W-:Y:S01]  /*31b0*/  SYNCS.ARRIVE.TRANS64.RED.A1T0 RZ, [R3+URZ], RZ ;  /* 0x000000ff03ff79a7 */ /* 0x0045e200081004ff */
[----:B------:R2:W4:Y:S01]  /*31c0*/  @P0 SYNCS.PHASECHK.TRANS64.TRYWAIT P2, [UR4], R2 ;  /* 0x00000002ff0005a7 */ /* 0x0005220008041104 */
[----:B-1----:R-:W-:Y:S01]  /*31d0*/  LOP3.LUT P1, RZ, R6, 0x1, RZ, 0xc0, !PT ;  /* 0x0000000106ff7812 */ /* 0x002fe2000782c0ff */
[----:B------:R-:W1:Y:S02]  /*31e0*/  SYNCS.PHASECHK.TRANS64.TRYWAIT P0, [UR9+0xe0], R0 ;  /* 0x0000e000ff0075a7 */ /* 0x000e640008001109 */
[----:B-12-4-:R-:W-:Y:S10]  /*31f0*/  @!P0 BRA `(.L_x_57) ;  /* 0x0000005400808947 */ /* 0x016ff40003800000 */
.L_x_132:
[----:B------:R-:W-:Y:S01]  /*3200*/  IADD3 R10, PT, PT, R10, 0x1, RZ ;  /* 0x000000010a0a7810 */ /* 0x000fe20007ffe0ff */
[----:B------:R-:W-:Y:S06]  /*3210*/  BRA.U !UP3, `(.L_x_58) ;  /* 0x000000010b887547 */ /* 0x000fec000b800000 */
[----:B------:R-:W-:Y:S02]  /*3220*/  ULEA UR8, UR18, UR19, 0x7 ;  /* 0x0000001312087291 */ /* 0x000fe4000f8e38ff */
[----:B------:R-:W-:Y:S01]  /*3230*/  UPLOP3.LUT UP4, UPT, UPT, UPT, UPT, 0x40, 0x4 ;  /* 0x000000000004789c */ /* 0x000fe20003f8e870 */
[----:B------:R-:W-:Y:S01]  /*3240*/  UMOV UR16, UR10 ;  /* 0x0000000a00107c82 */ /* 0x000fe20008000000 */
[----:B------:R-:W-:Y:S01]  /*3250*/  UMOV UR15, UR5 ;  /* 0x00000005000f7c82 */ /* 0x000fe20008000000 */
[----:B------:R-:W-:-:S08]  /*3260*/  UMOV UR14, UR17 ;  /* 0x00000011000e7c82 */ /* 0x000fd00008000000 */
.L_x_61:
[----:B------:R-:W-:Y:S02]  /*3270*/  UIADD3 UR16, UPT, UPT, UR16, 0x1, URZ ;  /* 0x0000000110107890 */ /* 0x000fe4000fffe0ff */
[----:B--2---:R-:W-:Y:S02]  /*3280*/  ULEA UR7, UR14, UR6, 0x3 ;  /* 0x000000060e077291 */ /* 0x004fe4000f8e18ff */
[----:B------:R-:W-:Y:S01]  /*3290*/  UISETP.NE.AND UP0, UPT, UR16, URZ, UPT ;  /* 0x000000ff1000728c */ /* 0x000fe2000bf05270 */
[----:B----4-:R-:W-:Y:S10]  /*32a0*/  @P2 BRA `(.L_x_59) ;  /* 0x00000000000c2947 */ /* 0x010ff40003800000 */
[----:B-1----:R-:W-:Y:S04]  /*32b0*/  SHF.L.U32 R3, R8, 0x1f, RZ ;  /* 0x0000001f08037819 */ /* 0x002fe800000006ff */
[----:B------:R-:W1:Y:S02]  /*32c0*/  SYNCS.PHASECHK.TRANS64.TRYWAIT P0, [UR7], R3 ;  /* 0x00000003ff0075a7 */ /* 0x000e640008001107 */
[----:B-1----:R-:W-:Y:S05]  /*32d0*/  @!P0 BRA `(.L_x_60) ;  /* 0x0000005400608947 */ /* 0x002fea0003800000 */
.L_x_59:
[----:B------:R-:W-:Y:S01]  /*32e0*/  UISETP.NE.AND UP1, UPT, UR15, 0x1, UPT ;  /* 0x000000010f00788c */ /* 0x000fe2000bf25270 */
[----:B------:R-:W-:Y:S01]  /*32f0*/  PLOP3.LUT P2, PT, PT, PT, PT, 0x80, 0x8 ;  /* 0x000000000008781c */ /* 0x000fe20003f4f070 */
[----:B------:R-:W-:Y:S02]  /*3300*/  UIADD3 UR17, UPT, UPT, UR14, 0x1, URZ ;  /* 0x000000010e117890 */ /* 0x000fe4000fffe0ff */
[----:B------:R-:W-:Y:S02]  /*3310*/  ULEA UR22, UR14, UR12, 0x8 ;  /* 0x0000000c0e167291 */ /* 0x000fe4000f8e40ff */
[----:B------:R-:W-:Y:S01]  /*3320*/  UISETP.NE.AND UP2, UPT, UR17, 0x7, UPT ;  /* 0x000000071100788c */ /* 0x000fe2000bf45270 */
[----:B------:R-:W-:Y:S01]  /*3330*/  PLOP3.LUT P0, PT, PT, PT, UP1, 0x80, 0x8 ;  /* 0x000000000008781c */ /* 0x000fe20003f0f018 */
[----:B------:R-:W-:Y:S02]  /*3340*/  ULEA UR24, UR14, UR11, 0x8 ;  /* 0x0000000b0e187291 */ /* 0x000fe4000f8e40ff */
[----:B------:R-:W-:Y:S02]  /*3350*/  USEL UR13, URZ, 0x1, UP2 ;  /* 0x00000001ff0d7887 */ /* 0x000fe40009000000 */
[----:B------:R-:W-:Y:S02]  /*3360*/  USEL UR17, UR17, URZ, UP2 ;  /* 0x000000ff11117287 */ /* 0x000fe40009000000 */
[----:B------:R-:W-:Y:S02]  /*3370*/  UIADD3 UR7, UPT, UPT, UR7, 0x38, URZ ;  /* 0x0000003807077890 */ /* 0x000fe4000fffe0ff */
[----:B------:R-:W-:Y:S01]  /*3380*/  @UP1 ULEA UR4, UR17, UR6, 0x3 ;  /* 0x0000000611041291 */ /* 0x000fe2000f8e18ff */
[----:B------:R-:W-:Y:S01]  /*3390*/  LOP3.LUT R8, R8, UR13, RZ, 0x3c, !PT ;  /* 0x0000000d08087c12 */ /* 0x000fe2000f8e3cff */
[----:B------:R-:W-:Y:S01]  /*33a0*/  UMOV UR23, 0xc0004010 ;  /* 0xc000401000177882 */ /* 0x000fe20000000000 */
[----:B------:R-:W-:Y:S01]  /*33b0*/  UMOV UR25, 0xc0004010 ;  /* 0xc000401000197882 */ /* 0x000fe20000000000 */
[----:B------:R-:W-:Y:S01]  /*33c0*/  UIADD3 UR15, UPT, UPT, UR15, -0x1, URZ ;  /* 0xffffffff0f0f7890 */ /* 0x000fe2000fffe0ff */
[----:B-1----:R-:W-:Y:S01]  /*33d0*/  @P0 SHF.L.U32 R0, R8, 0x1f, RZ ;  /* 0x0000001f08000819 */ /* 0x002fe200000006ff */
[----:B------:R-:W-:Y:S03]  /*33e0*/  UMOV UR14, UR17 ;  /* 0x00000011000e7c82 */ /* 0x000fe60008000000 */
[----:B------:R2:W4:Y:S01]  /*33f0*/  @P0 SYNCS.PHASECHK.TRANS64.TRYWAIT P2, [UR4], R0 ;  /* 0x00000000ff0005a7 */ /* 0x0005220008041104 */
[----:B------:R2:W-:Y:S01]  /*3400*/  UTCQMMA gdesc[UR24], gdesc[UR22], tmem[UR8], tmem[UR20], idesc[UR21], UP4 ;  /* 0x00ff1416180075ea */ /* 0x0005e2000a000308 */
[----:B------:R-:W-:Y:S01]  /*3410*/  UPLOP3.LUT UP4, UPT, UPT, UPT, UPT, 0x80, 0x8 ;  /* 0x000000000008789c */ /* 0x000fe20003f8f070 */
[----:B------:R2:W-:Y:S01]  /*3420*/  UTCBAR [UR7], URZ ;  /* 0x000000ff070073e9 */ /* 0x0005e200080000ff */
[----:B------:R-:W-:Y:S09]  /*3430*/  BRA.U UP0, `(.L_x_61) ;  /* 0xfffffffd008c7547 */ /* 0x000ff2000b83ffff */
.L_x_58:
[----:B------:R-:W-:Y:S01]  /*3440*/  UIADD3 UR18, UPT, UPT, UR18, 0x1, URZ ;  /* 0x0000000112127890 */ /* 0x000fe2000fffe0ff */
[C---:B------:R-:W-:Y:S01]  /*3450*/  ISETP.NE.AND P0, PT, R10.reuse, 0x2, PT ;  /* 0x000000020a00780c */ /* 0x040fe20003f05270 */
[----:B------:R-:W-:Y:S02]  /*3460*/  UIADD3 UR9, UPT, UPT, UR9, 0xc0, URZ ;  /* 0x000000c009097890 */ /* 0x000fe4000fffe0ff */
[----:B------:R-:W-:Y:S01]  /*3470*/  UISETP.NE.AND UP0, UPT, UR18, 0x4, UPT ;  /* 0x000000041200788c */ /* 0x000fe2000bf05270 */
[----:B-12---:R-:W-:Y:S02]  /*3480*/  SEL R0, RZ, 0x1, P0 ;  /* 0x00000001ff007807 */ /* 0x006fe40000000000 */
[----:B------:R-:W-:Y:S01]  /*3490*/  SEL R10, R10, RZ, P0 ;  /* 0x000000ff0a0a7207 */ /* 0x000fe20000000000 */
[----:B------:R-:W-:Y:S01]  /*34a0*/  USEL UR4, URZ, 0x1, UP0 ;  /* 0x00000001ff047887 */ /* 0x000fe20008000000 */
[----:B------:R-:W-:Y:S01]  /*34b0*/  LOP3.LUT R9, R9, R0, RZ, 0x3c, !PT ;  /* 0x0000000009097212 */ /* 0x000fe200078e3cff */
[----:B------:R-:W-:Y:S01]  /*34c0*/  USEL UR18, UR18, URZ, UP0 ;  /* 0x000000ff12127287 */ /* 0x000fe20008000000 */
[----:B------:R1:W-:Y:S03]  /*34d0*/  UTCBAR [UR9], URZ ;  /* 0x000000ff090073e9 */ /* 0x0003e600080000ff */
[----:B------:R-:W-:Y:S01]  /*34e0*/  LOP3.LUT R11, R11, UR4, RZ, 0x3c, !PT ;  /* 0x000000040b0b7c12 */ /* 0x000fe2000f8e3cff */
[----:B------:R-:W-:Y:S07]  /*34f0*/  @P1 BRA `(.L_x_62) ;  /* 0xfffffff800dc1947 */ /* 0x000fee000383ffff */
[----:B------:R-:W2:Y:S01]  /*3500*/  S2UR UR4, SR_CgaCtaId ;  /* 0x00000000000479c3 */ /* 0x000ea20000008800 */
[----:B------:R-:W-:Y:S01]  /*3510*/  ELECT P0, URZ, PT ;  /* 0x0000000000ff782f */ /* 0x000fe20003800000 */
[----:B------:R-:W-:Y:S01]  /*3520*/  IMAD.MOV.U32 R0, RZ, RZ, 0x1 ;  /* 0x00000001ff007424 */ /* 0x000fe200078e00ff */
[----:B------:R-:W-:Y:S01]  /*3530*/  UIADD3 UR6, UPT, UPT, UR6, 0xe0, URZ ;  /* 0x000000e006067890 */ /* 0x000fe2000fffe0ff */
[----:B------:R-:W-:Y:S01]  /*3540*/  SHF.L.U32 R3, R11, 0x1f, RZ ;  /* 0x0000001f0b037819 */ /* 0x000fe200000006ff */
[----:B------:R-:W-:-:S03]  /*3550*/  UMOV UR5, 0x40 ;  /* 0x0000004000057882 */ /* 0x000fc60000000000 */
[----:B------:R-:W-:Y:S01]  /*3560*/  UVIRTCOUNT.DEALLOC.SMPOOL 0x80 ;  /* 0x000000800000784c */ /* 0x000fe20000000000 */
[----:B--2---:R-:W-:Y:S02]  /*3570*/  ULEA UR4, UR4, UR5, 0x18 ;  /* 0x0000000504047291 */ /* 0x004fe4000f8ec0ff */
[----:B------:R-:W-:-:S07]  /*3580*/  ULEA UR5, UR18, UR6, 0x3 ;  /* 0x0000000612057291 */ /* 0x000fce000f8e18ff */
[----:B------:R2:W-:Y:S02]  /*3590*/  @P0 STS.U8 [UR4+0x1c], R0 ;  /* 0x00001c00ff000988 */ /* 0x0005e40008000004 */
[----:B------:R-:W3:Y:S02]  /*35a0*/  SYNCS.PHASECHK.TRANS64.TRYWAIT P0, [UR5], R3 ;  /* 0x00000003ff0075a7 */ /* 0x000ee40008001105 */
[----:B--23--:R-:W-:Y:S05]  /*35b0*/  @!P0 BRA `(.L_x_63) ;  /* 0x0000005000c08947 */ /* 0x00cfea0003800000 */
.L_x_135:
[----:B------:R-:W-:-:S04]  /*35c0*/  UIADD3 UR7, UPT, UPT, UR18, 0x1, URZ ;  /* 0x0000000112077890 */ /* 0x000fc8000fffe0ff */
[----:B------:R-:W-:-:S04]  /*35d0*/  UISETP.NE.AND UP0, UPT, UR7, 0x4, UPT ;  /* 0x000000040700788c */ /* 0x000fc8000bf05270 */
[----:B------:R-:W-:Y:S02]  /*35e0*/  USEL UR8, URZ, 0x1, UP0 ;  /* 0x00000001ff087887 */ /* 0x000fe40008000000 */
[----:B------:R-:W-:-:S04]  /*35f0*/  USEL UR7, UR7, URZ, UP0 ;  /* 0x000000ff07077287 */ /* 0x000fc80008000000 */
[----:B------:R-:W-:Y:S01]  /*3600*/  ULEA UR5, UR7, UR6, 0x3 ;  /* 0x0000000607057291 */ /* 0x000fe2000f8e18ff */
[----:B------:R-:W-:-:S04]  /*3610*/  LOP3.LUT R2, R11, UR8, RZ, 0x3c, !PT ;  /* 0x000000080b027c12 */ /* 0x000fc8000f8e3cff */
[----:B--2---:R-:W-:-:S04]  /*3620*/  SHF.L.U32 R3, R2, 0x1f, RZ ;  /* 0x0000001f02037819 */ /* 0x004fc800000006ff */
[----:B------:R-:W2:Y:S02]  /*3630*/  SYNCS.PHASECHK.TRANS64.TRYWAIT P0, [UR5], R3 ;  /* 0x00000003ff0075a7 */ /* 0x000ea40008001105 */
[----:B--2---:R-:W-:Y:S05]  /*3640*/  @!P0 BRA `(.L_x_64) ;  /* 0x0000005000b48947 */ /* 0x004fea0003800000 */
.L_x_137:
        /* <DEDUP_REMOVED lines=9> */
.L_x_139:
[----:B------:R-:W-:-:S04]  /*36e0*/  UIADD3 UR7, UPT, UPT, UR7, 0x1, URZ ;  /* 0x0000000107077890 */ /* 0x000fc8000fffe0ff */
[----:B------:R-:W-:-:S04]  /*36f0*/  UISETP.NE.AND UP0, UPT, UR7, 0x4, UPT ;  /* 0x000000040700788c */ /* 0x000fc8000bf05270 */
[----:B------:R-:W-:Y:S02]  /*3700*/  USEL UR5, URZ, 0x1, UP0 ;  /* 0x00000001ff057887 */ /* 0x000fe40008000000 */
[----:B------:R-:W-:-:S04]  /*3710*/  USEL UR7, UR7, URZ, UP0 ;  /* 0x000000ff07077287 */ /* 0x000fc80008000000 */
[----:B------:R-:W-:Y:S01]  /*3720*/  ULEA UR7, UR7, UR6, 0x3 ;  /* 0x0000000607077291 */ /* 0x000fe2000f8e18ff */
[----:B--2---:R-:W-:-:S04]  /*3730*/  LOP3.LUT R3, R2, UR5, RZ, 0x3c, !PT ;  /* 0x0000000502037c12 */ /* 0x004fc8000f8e3cff */
[----:B------:R-:W-:-:S04]  /*3740*/  SHF.L.U32 R3, R3, 0x1f, RZ ;  /* 0x0000001f03037819 */ /* 0x000fc800000006ff */
[----:B------:R-:W2:Y:S02]  /*3750*/  SYNCS.PHASECHK.TRANS64.TRYWAIT P0, [UR7], R3 ;  /* 0x00000003ff0075a7 */ /* 0x000ea40008001107 */
[----:B--2---:R-:W-:Y:S05]  /*3760*/  @!P0 BRA `(.L_x_66) ;  /* 0x00000050009c8947 */ /* 0x004fea0003800000 */
.L_x_141:
[----:B------:R-:W-:Y:S01]  /*3770*/  NOP ;  /* 0x0000000000007918 */ /* 0x000fe20000000000 */
[----:B--2---:R-:W2:Y:S01]  /*3780*/  LDS R0, [UR4+0x14] ;  /* 0x00001404ff007984 */ /* 0x004ea20008000800 */
[----:B------:R-:W-:Y:S01]  /*3790*/  ULOP3.LUT UR6, UR19, 0xffff, URZ, 0xc0, !UPT ;  /* 0x0000ffff13067892 */ /* 0x000fe2000f8ec0ff */
[----:B------:R-:W-:Y:S01]  /*37a0*/  UMOV UR8, 0xffff ;  /* 0x0000ffff00087882 */ /* 0x000fe20000000000 */
[----:B------:R-:W-:Y:S02]  /*37b0*/  UMOV UR5, 0x1 ;  /* 0x0000000100057882 */ /* 0x000fe40000000000 */
[----:B------:R-:W-:-:S04]  /*37c0*/  USHF.R.U32.HI UR6, URZ, 0x5, UR6 ;  /* 0x00000005ff067899 */ /* 0x000fc80008011606 */
[----:B------:R-:W-:Y:S02]  /*37d0*/  USHF.L.U32 UR8, UR8, UR6, URZ ;  /* 0x0000000608087299 */ /* 0x000fe400080006ff */
[----:B------:R-:W-:-:S04]  /*37e0*/  USHF.L.U32 UR5, UR5, UR6, URZ ;  /* 0x0000000605057299 */ /* 0x000fc800080006ff */
[----:B--2---:R-:W-:-:S04]  /*37f0*/  LOP3.LUT R0, R0, UR8, RZ, 0xc0, !PT ;  /* 0x0000000800007c12 */ /* 0x004fc8000f8ec0ff */
[----:B------:R-:W-:-:S13]  /*3800*/  ISETP.NE.AND P0, PT, R0, UR8, PT ;  /* 0x0000000800007c0c */ /* 0x000fda000bf05270 */
[----:B------:R-:W-:Y:S05]  /*3810*/  @P0 BRA `(.L_x_67) ;  /* 0x0000000000580947 */ /* 0x000fea0003800000 */
[----:B------:R-:W2:Y:S02]  /*3820*/  LDS R0, [UR4+0x18] ;  /* 0x00001804ff007984 */ /* 0x000ea40008000800 */
[----:B--2---:R-:W-:-:S04]  /*3830*/  LOP3.LUT R0, R0, UR5, RZ, 0xc0, !PT ;  /* 0x0000000500007c12 */ /* 0x004fc8000f8ec0ff */
[----:B------:R-:W-:-:S13]  /*3840*/  ISETP.NE.AND P0, PT, R0, UR5, PT ;  /* 0x0000000500007c0c */ /* 0x000fda000bf05270 */
[----:B------:R-:W-:Y:S05]  /*3850*/  @P0 BRA `(.L_x_68) ;  /* 0x00000000003c0947 */ /* 0x000fea0003800000 */
[----:B------:R-:W2:Y:S01]  /*3860*/  S2R R2, SR_LANEID ;  /* 0x0000000000027919 */ /* 0x000ea20000000000 */
[----:B------:R-:W-:Y:S01]  /*3870*/  ULOP3.LUT UR8, URZ, UR8, URZ, 0x33, !UPT ;  /* 0x00000008ff087292 */ /* 0x000fe2000f8e33ff */
[----:B------:R-:W-:Y:S01]  /*3880*/  LOP3.LUT R4, RZ, UR5, RZ, 0x33, !PT ;  /* 0x00000005ff047c12 */ /* 0x000fe2000f8e33ff */
[----:B------:R-:W-:Y:S02]  /*3890*/  VOTEU.ANY UR7, UPT, PT ;  /* 0x0000000000077886 */ /* 0x000fe400038e0100 */
[----:B------:R-:W-:Y:S01]  /*38a0*/  UFLO.U32 UR7, UR7 ;  /* 0x00000007000772bd */ /* 0x000fe200080e0000 */
[----:B------:R-:W3:Y:S01]  /*38b0*/  REDUX UR5, R4 ;  /* 0x00000000040573c4 */ /* 0x000ee20000000000 */
[----:B------:R-:W-:-:S06]  /*38c0*/  IMAD.U32 R0, RZ, RZ, UR8 ;  /* 0x00000008ff007e24 */ /* 0x000fcc000f8e00ff */
[----:B------:R1:W-:Y:S01]  /*38d0*/  UTCATOMSWS.AND URZ, UR8 ;  /* 0x0000000800ff79e3 */ /* 0x0003e20008000000 */
[----:B------:R-:W4:Y:S01]  /*38e0*/  REDUX UR6, R0 ;  /* 0x00000000000673c4 */ /* 0x000f220000000000 */
[----:B--2---:R-:W-:Y:S01]  /*38f0*/  ISETP.EQ.U32.AND P0, PT, R2, UR7, PT ;  /* 0x0000000702007c0c */ /* 0x004fe2000bf02070 */
[----:B---3--:R-:W-:Y:S01]  /*3900*/  IMAD.U32 R2, RZ, RZ, UR5 ;  /* 0x00000005ff027e24 */ /* 0x008fe2000f8e00ff */
[----:B----4-:R-:W-:-:S11]  /*3910*/  MOV R3, UR6 ;  /* 0x0000000600037c02 */ /* 0x010fd60008000f00 */
[----:B------:R1:W-:Y:S04]  /*3920*/  @P0 ATOMS.AND RZ, [UR4+0x14], R3 ;  /* 0x00001403ffff098c */ /* 0x0003e8000a800004 */
[----:B------:R1:W-:Y:S01]  /*3930*/  @P0 ATOMS.AND RZ, [UR4+0x18], R2 ;  /* 0x00001802ffff098c */ /* 0x0003e2000a800004 */
[----:B------:R-:W-:Y:S05]  /*3940*/  BRA `(.L_x_69) ;  /* 0x0000000000147947 */ /* 0x000fea0003800000 */
.L_x_68:
[----:B------:R-:W-:Y:S02]  /*3950*/  MOV R2, 0x3970 ;  /* 0x0000397000027802 */ /* 0x000fe40000000f00 */
[----:B-1--45:R-:W-:Y:S05]  /*3960*/  CALL.REL.NOINC `($__internal_0_$__cuda_sm10x_tcgen05_guardrail_trap_col_being_dealloced_not_returned_by_alloc) ;  /* 0x0000005000f87944 */ /* 0x032fea0003c00000 */
[----:B------:R-:W-:Y:S05]  /*3970*/  BRA `(.L_x_69) ;  /* 0x0000000000087947 */ /* 0x000fea0003800000 */
.L_x_67:
[----:B------:R-:W-:Y:S02]  /*3980*/  MOV R2, 0x39a0 ;  /* 0x000039a000027802 */ /* 0x000fe40000000f00 */
[----:B-1--45:R-:W-:Y:S05]  /*3990*/  CALL.REL.NOINC `($__internal_2_$__cuda_sm10x_tcgen05_guardrail_trap_unallocated_columns_being_dealloced) ;  /* 0x0000005400047944 */ /* 0x032fea0003c00000 */
.L_x_69:
[----:B------:R-:W-:Y:S01]  /*39a0*/  NOP ;  /* 0x0000000000007918 */ /* 0x000fe20000000000 */
[----:B-1----:R-:W-:Y:S05]  /*39b0*/  EXIT ;  /* 0x000000000000794d */ /* 0x002fea0003800000 */
.L_x_51:
[----:B------:R-:W-:-:S09]  /*39c0*/  UISETP.NE.OR UP2, UPT, UR8, 0x3, !UP2 ;  /* 0x000000030800788c */ /* 0x000fd2000d745670 */
[----:B------:R-:W-:Y:S05]  /*39d0*/  BRA.U UP2, `(.L_x_70) ;  /* 0x0000000d02407547 */ /* 0x000fea000b800000 */
[----:B------:R-:W1:Y:S01]  /*39e0*/  LDC R0, c[0x0][0xb30] ;  /* 0x0002cc00ff007b82 */ /* 0x000e620000000800 */
[----:B------:R-:W2:Y:S01]  /*39f0*/  LDCU.64 UR8, c[0x0][0x888] ;  /* 0x00011100ff0877ac */ /* 0x000ea20008000a00 */
[----:B------:R-:W-:Y:S02]  /*3a00*/  HFMA2 R29, -RZ, RZ, 0, 0 ;  /* 0x00000000ff1d7431 */ /* 0x000fe400000001ff */
[----:B------:R-:W-:Y:S01]  /*3a10*/  IMAD.MOV.U32 R31, RZ, RZ, 0x1 ;  /* 0x00000001ff1f7424 */ /* 0x000fe200078e00ff */
[----:B------:R-:W-:Y:S01]  /*3a20*/  MOV R23, 0x2000 ;  /* 0x0000200000177802 */ /* 0x000fe20000000f00 */
[----:B------:R-:W4:Y:S01]  /*3a30*/  LDCU.64 UR4, c[0x0][0x890] ;  /* 0x00011200ff0477ac */ /* 0x000f220008000a00 */
[----:B------:R-:W-:Y:S01]  /*3a40*/  IMAD.MOV.U32 R30, RZ, RZ, RZ ;  /* 0x000000ffff1e7224 */ /* 0x000fe200078e00ff */
[----:B------:R-:W3:Y:S01]  /*3a50*/  LDC R19, c[0x0][0x370] ;  /* 0x0000dc00ff137b82 */ /* 0x000ee20000000800 */
[----:B------:R-:W-:Y:S01]  /*3a60*/  UMOV UR7, 0x400 ;  /* 0x0000040000077882 */ /* 0x000fe20000000000 */
[----:B------:R-:W-:-:S02]  /*3a70*/  UPLOP3.LUT UP1, UPT, UPT, UPT, UPT, 0x40, 0x4 ;  /* 0x000000000004789c */ /* 0x000fc40003f2e870 */
[----:B------:R-:W-:-:S04]  /*3a80*/  ULEA UR7, UR37, UR7, 0x18 ;  /* 0x0000000725077291 */ /* 0x000fc8000f8ec0ff */
[----:B------:R-:W3:Y:S01]  /*3a90*/  LDC R2, c[0x0][0xb0c] ;  /* 0x0002c300ff027b82 */ /* 0x000ee20000000800 */
[----:B------:R-:W-:Y:S02]  /*3aa0*/  UIADD3 UR13, UPT, UPT, UR7, 0x78, URZ ;  /* 0x00000078070d7890 */ /* 0x000fe4000fffe0ff */
[----:B--2---:R-:W-:Y:S02]  /*3ab0*/  UISETP.NE.U32.AND UP2, UPT, UR8, URZ, UPT ;  /* 0x000000ff0800728c */ /* 0x004fe4000bf45070 */
[----:B------:R-:W-:Y:S02]  /*3ac0*/  UIADD3 UR17, UPT, UPT, UR7, 0x70, URZ ;  /* 0x0000007007117890 */ /* 0x000fe4000fffe0ff */
[----:B----4-:R-:W-:Y:S01]  /*3ad0*/  UISETP.NE.U32.AND UP3, UPT, UR4, URZ, UPT ;  /* 0x000000ff0400728c */ /* 0x010fe2000bf65070 */
[----:B------:R-:W2:Y:S01]  /*3ae0*/  LDC R18, c[0x0][0xb20] ;  /* 0x0002c800ff127b82 */ /* 0x000ea20000000800 */
[----:B-1----:R-:W-:Y:S01]  /*3af0*/  ISETP.NE.AND P1, PT, R0, 0x1, PT ;  /* 0x000000010000780c */ /* 0x002fe20003f25270 */
[----:B------:R-:W-:-:S02]  /*3b00*/  UISETP.NE.AND.EX UP2, UPT, UR9, URZ, UPT, UP2 ;  /* 0x000000ff0900728c */ /* 0x000fc4000bf45320 */
[----:B------:R-:W-:Y:S02]  /*3b10*/  UPRMT UR13, UR37, 0x654, UR13 ;  /* 0x00000654250d7896 */ /* 0x000fe4000800000d */
[----:B------:R-:W-:Y:S02]  /*3b20*/  UISETP.NE.AND.EX UP3, UPT, UR5, URZ, UPT, UP3 ;  /* 0x000000ff0500728c */ /* 0x000fe4000bf65330 */
[----:B------:R-:W1:Y:S08]  /*3b30*/  LDC.64 R32, c[0x0][0x348] ;  /* 0x0000d200ff207b82 */ /* 0x000e700000000a00 */
[----:B------:R-:W4:Y:S08]  /*3b40*/  LDC.64 R16, c[0x0][0xb10] ;  /* 0x0002c400ff107b82 */ /* 0x000f300000000a00 */
[----:B------:R-:W1:Y:S08]  /*3b50*/  LDC.64 R6, c[0x0][0xb18] ;  /* 0x0002c600ff067b82 */ /* 0x000e700000000a00 */
[----:B------:R-:W1:Y:S08]  /*3b60*/  LDC.64 R4, c[0x0][0xb28] ;  /* 0x0002ca00ff047b82 */ /* 0x000e700000000a00 */
[----:B--23--:R-:W1:Y:S02]  /*3b70*/  LDC R22, c[0x0][0x374] ;  /* 0x0000dd00ff167b82 */ /* 0x00ce640000000800 */
.L_x_79:
[C---:B------:R-:W-:Y:S02]  /*3b80*/  LEA R0, R30.reuse, UR7, 0x3 ;  /* 0x000000071e007c11 */ /* 0x040fe4000f8e18ff */
[----:B------:R-:W-:Y:S02]  /*3b90*/  SHF.L.U32 R3, R29, 0x1f, RZ ;  /* 0x0000001f1d037819 */ /* 0x000fe400000006ff */
[----:B------:R-:W-:Y:S02]  /*3ba0*/  LEA R24, R30, UR7, 0x4 ;  /* 0x000000071e187c11 */ /* 0x000fe4000f8e20ff */
[----:B--2---:R-:W2:Y:S02]  /*3bb0*/  SYNCS.PHASECHK.TRANS64.TRYWAIT P0, [R0+URZ+0xa0], R3 ;  /* 0x0000a003000075a7 */ /* 0x004ea400080011ff */
[----:B--2---:R-:W-:Y:S05]  /*3bc0*/  @!P0 BRA `(.L_x_71) ;  /* 0x0000004c009c8947 */ /* 0x004fea0003800000 */
.L_x_142:
[----:B------:R-:W-:Y:S01]  /*3bd0*/  ISETP.GE.AND P0, PT, R72, 0x1, PT ;  /* 0x000000014800780c */ /* 0x000fe20003f06270 */
[----:B------:R-:W3:Y:S01]  /*3be0*/  LDS.128 R24, [R24+0x130] ;  /* 0x0001300018187984 */ /* 0x000ee20000000c00 */
[----:B--2---:R-:W-:Y:S01]  /*3bf0*/  VIADD R0, R0, 0xb0 ;  /* 0x000000b000007836 */ /* 0x004fe20000000000 */
[----:B------:R-:W-:Y:S01]  /*3c00*/  @!PT LDS RZ, [RZ] ;  /* 0x00000000fffff984 */ /* 0x000fe20000000800 */
[----:B------:R-:W-:Y:S01]  /*3c10*/  @!PT LDS RZ, [RZ] ;  /* 0x00000000fffff984 */ /* 0x000fe20000000800 */
[----:B------:R-:W-:Y:S01]  /*3c20*/  @!PT LDS RZ, [RZ] ;  /* 0x00000000fffff984 */ /* 0x000fe20000000800 */
[----:B------:R-:W-:Y:S01]  /*3c30*/  @!PT LDS RZ, [RZ] ;  /* 0x00000000fffff984 */ /* 0x000fe20000000800 */
[----:B------:R2:W-:Y:S06]  /*3c40*/  MEMBAR.ALL.CTA ;  /* 0x0000000000007992 */ /* 0x0005ec0000008000 */
[----:B--2---:R-:W2:Y:S01]  /*3c50*/  FENCE.VIEW.ASYNC.S ;  /* 0x00000000000073c6 */ /* 0x004ea20000000000 */
[----:B------:R-:W-:Y:S04]  /*3c60*/  PRMT R0, RZ, 0x654, R0 ;  /* 0x00000654ff007816 */ /* 0x000fe80000000000 */
[----:B--2---:R2:W-:Y:S01]  /*3c70*/  SYNCS.ARRIVE.TRANS64.RED.A1T0 RZ, [R0+URZ], RZ ;  /* 0x000000ff00ff79a7 */ /* 0x0045e200081004ff */
[----:B---3--:R-:W-:Y:S11]  /*3c80*/  LOP3.LUT P3, RZ, R26, 0x1, RZ, 0xc0, !PT ;  /* 0x000000011aff7812 */ /* 0x008ff6000786c0ff */
[----:B------:R-:W-:Y:S02]  /*3c90*/  @!UPT UIADD3 URZ, UPT, UPT, URZ, URZ, URZ ;  /* 0x000000fffffff290 */ /* 0x000fe4000fffe0ff */
[----:B------:R-:W-:Y:S02]  /*3ca0*/  @P3 MOV R13, R24 ;  /* 0x00000018000d3202 */ /* 0x000fe40000000f00 */
[----:B------:R-:W-:Y:S01]  /*3cb0*/  @P3 LOP3.LUT R8, R25, 0xffff, RZ, 0xc0, !PT ;  /* 0x0000ffff19083812 */ /* 0x000fe200078ec0ff */
[----:B--2---:R-:W-:Y:S06]  /*3cc0*/  @!P0 BRA `(.L_x_72) ;  /* 0x0000000000a48947 */ /* 0x004fec0003800000 */
[----:B-1----:R-:W-:Y:S01]  /*3cd0*/  IMAD.HI.U32 R35, R22, R7, RZ ;  /* 0x0000000716237227 */ /* 0x002fe200078e00ff */
[----:B------:R-:W-:Y:S02]  /*3ce0*/  ISETP.NE.AND P0, PT, R6, 0x1, PT ;  /* 0x000000010600780c */ /* 0x000fe40003f05270 */
[----:B------:R-:W-:Y:S01]  /*3cf0*/  ISETP.NE.AND P2, PT, R72, 0x1, PT ;  /* 0x000000014800780c */ /* 0x000fe20003f45270 */
[----:B----4-:R-:W-:Y:S01]  /*3d00*/  IMAD.HI.U32 R34, R19, R16, RZ ;  /* 0x0000001013227227 */ /* 0x010fe200078e00ff */
[----:B------:R-:W-:Y:S02]  /*3d10*/  SHF.R.U32.HI R35, RZ, R18, R35 ;  /* 0x00000012ff237219 */ /* 0x000fe40000011623 */
[----:B------:R-:W-:Y:S01]  /*3d20*/  ISETP.NE.AND P4, PT, R2, 0x1, PT ;  /* 0x000000010200780c */ /* 0x000fe20003f85270 */
[----:B------:R-:W-:Y:S01]  /*3d30*/  IMAD.HI.U32 R36, R13, R16, RZ ;  /* 0x000000100d247227 */ /* 0x000fe200078e00ff */
[----:B------:R-:W-:Y:S02]  /*3d40*/  SHF.R.U32.HI R34, RZ, R17, R34 ;  /* 0x00000011ff227219 */ /* 0x000fe40000011622 */
[----:B------:R-:W-:Y:S01]  /*3d50*/  SEL R3, R22, R35, !P0 ;  /* 0x0000002316037207 */ /* 0x000fe20004000000 */
[C---:B------:R-:W-:Y:S01]  /*3d60*/  IMAD.HI.U32 R35, R8.reuse, R7, RZ ;  /* 0x0000000708237227 */ /* 0x040fe200078e00ff */
[----:B------:R-:W-:Y:S02]  /*3d70*/  SEL R11, R19, R34, !P4 ;  /* 0x00000022130b7207 */ /* 0x000fe40006000000 */
[----:B------:R-:W-:Y:S01]  /*3d80*/  SHF.R.U32.HI R36, RZ, R17, R36 ;  /* 0x00000011ff247219 */ /* 0x000fe20000011624 */
[----:B------:R-:W-:Y:S01]  /*3d90*/  IMAD.HI.U32 R38, R3, R4, RZ ;  /* 0x0000000403267227 */ /* 0x000fe200078e00ff */
[----:B------:R-:W-:Y:S03]  /*3da0*/  SHF.R.U32.HI R35, RZ, R18, R35 ;  /* 0x00000012ff237219 */ /* 0x000fe60000011623 */
[----:B------:R-:W-:Y:S01]  /*3db0*/  IMAD.HI.U32 R34, R11, R4, RZ ;  /* 0x000000040b227227 */ /* 0x000fe200078e00ff */
[----:B------:R-:W-:Y:S02]  /*3dc0*/  @P2 SHF.R.U32.HI R3, RZ, R5, R38 ;  /* 0x00000005ff032219 */ /* 0x000fe40000011626 */
[----:B------:R-:W-:Y:S02]  /*3dd0*/  SEL R9, R8, R35, !P0 ;  /* 0x0000002308097207 */ /* 0x000fe40004000000 */
[----:B------:R-:W-:Y:S01]  /*3de0*/  @P2 SHF.R.U32.HI R11, RZ, R5, R34 ;  /* 0x00000005ff0b2219 */ /* 0x000fe20000011622 */
[C---:B------:R-:W-:Y:S01]  /*3df0*/  IMAD R10, R72.reuse, R3, RZ ;  /* 0x00000003480a7224 */ /* 0x040fe200078e02ff */
[----:B------:R-:W-:Y:S01]  /*3e00*/  SEL R3, R13, R36, !P4 ;  /* 0x000000240d037207 */ /* 0x000fe20006000000 */
[C---:B------:R-:W-:Y:S03]  /*3e10*/  IMAD.HI.U32 R14, R9.reuse, R4, RZ ;  /* 0x00000004090e7227 */ /* 0x040fe600078e00ff */
[----:B------:R-:W-:Y:S01]  /*3e20*/  ISETP.GE.AND P0, PT, R9, R10, PT ;  /* 0x0000000a0900720c */ /* 0x000fe20003f06270 */
[C---:B------:R-:W-:Y:S01]  /*3e30*/  IMAD R12, R72.reuse, R11, RZ ;  /* 0x0000000b480c7224 */ /* 0x040fe200078e02ff */
[-C--:B------:R-:W-:Y:S04]  /*3e40*/  SHF.R.U32.HI R14, RZ, R5.reuse, R14 ;  /* 0x00000005ff0e7219 */ /* 0x080fe8000001160e */
[----:B------:R-:W-:Y:S02]  /*3e50*/  ISETP.GE.OR P0, PT, R3, R12, P0 ;  /* 0x0000000c0300720c */ /* 0x000fe40000706670 */
[----:B------:R-:W-:Y:S05]  /*3e60*/  SEL R15, R9, R14, !P2 ;  /* 0x0000000e090f7207 */ /* 0x000fea0005000000 */
[----:B------:R-:W-:Y:S04]  /*3e70*/  IMAD.MOV R14, RZ, RZ, -R15 ;  /* 0x000000ffff0e7224 */ /* 0x000fe800078e0a0f */
[----:B------:R-:W-:Y:S02]  /*3e80*/  IMAD R14, R72, R14, R9 ;  /* 0x0000000e480e7224 */ /* 0x000fe400078e0209 */
[C---:B------:R-:W-:Y:S05]  /*3e90*/  @!P0 IMAD.HI.U32 R10, R3.reuse, R4, RZ ;  /* 0x00000004030a8227 */ /* 0x040fea00078e00ff */
[----:B------:R-:W-:Y:S04]  /*3ea0*/  @!P0 SHF.R.U32.HI R10, RZ, R5, R10 ;  /* 0x00000005ff0a8219 */ /* 0x000fe8000001160a */
[----:B------:R-:W-:Y:S01]  /*3eb0*/  @!P0 SEL R0, R3, R10, !P2 ;  /* 0x0000000a03008207 */ /* 0x000fe20005000000 */
[----:B------:R-:W-:Y:S03]  /*3ec0*/  IMAD.MOV R10, RZ, RZ, -R3 ;  /* 0x000000ffff0a7224 */ /* 0x000fe600078e0a03 */
[----:B------:R-:W-:Y:S01]  /*3ed0*/  @!P0 IADD3 R15, PT, PT, R15, -R0, RZ ;  /* 0x800000000f0f8210 */ /* 0x000fe20007ffe0ff */
[----:B------:R-:W-:Y:S01]  /*3ee0*/  @!P0 IMAD R0, R11, R14, R0 ;  /* 0x0000000e0b008224 */ /* 0x000fe200078e0200 */
[----:B------:R-:W-:Y:S01]  /*3ef0*/  IADD3 R11, PT, PT, -R9, RZ, RZ ;  /* 0x000000ff090b7210 */ /* 0x000fe20007ffe1ff */
[----:B------:R-:W-:Y:S02]  /*3f00*/  IMAD R13, R2, R10, R13 ;  /* 0x0000000a020d7224 */ /* 0x000fe400078e020d */
[----:B------:R-:W-:Y:S02]  /*3f10*/  @!P0 IMAD R9, R15, R72, R3 ;  /* 0x000000480f098224 */ /* 0x000fe400078e0203 */
[----:B------:R-:W-:Y:S02]  /*3f20*/  @!P0 IMAD.MOV.U32 R3, RZ, RZ, R0 ;  /* 0x000000ffff038224 */ /* 0x000fe400078e0000 */
[----:B------:R-:W-:Y:S02]  /*3f30*/  IMAD R8, R6, R11, R8 ;  /* 0x0000000b06087224 */ /* 0x000fe400078e0208 */
[----:B------:R-:W-:Y:S02]  /*3f40*/  IMAD R13, R3, R2, R13 ;  /* 0x00000002030d7224 */ /* 0x000fe400078e020d */
[----:B------:R-:W-:Y:S02]  /*3f50*/  IMAD R8, R9, R6, R8 ;  /* 0x0000000609087224 */ /* 0x000fe400078e0208 */
.L_x_72:
[----:B------:R-:W-:Y:S05]  /*3f60*/  BRA.U UP1, `(.L_x_73) ;  /* 0x0000000101107547 */ /* 0x000fea000b800000 */
[----:B------:R-:W-:Y:S04]  /*3f70*/  MOV R0, UR6 ;  /* 0x0000000600007c02 */ /* 0x000fe80008000f00 */
[----:B------:R-:W-:Y:S04]  /*3f80*/  SHF.L.U32 R3, R0, 0x1f, RZ ;  /* 0x0000001f00037819 */ /* 0x000fe800000006ff */
[----:B------:R-:W2:Y:S02]  /*3f90*/  SYNCS.PHASECHK.TRANS64.TRYWAIT P0, [UR7+0x98], R3 ;  /* 0x00009803ff0075a7 */ /* 0x000ea40008001107 */
[----:B--2---:R-:W-:Y:S05]  /*3fa0*/  @!P0 BRA `(.L_x_74) ;  /* 0x0000004800b88947 */ /* 0x004fea0003800000 */
.L_x_73:
[----:B------:R-:W-:Y:S02]  /*3fb0*/  R2UR UR19, R21 ;  /* 0x00000000151372ca */ /* 0x000fe400000e0000 */
[----:B------:R-:W-:Y:S02]  /*3fc0*/  R2UR UR18, R20 ;  /* 0x00000000141272ca */ /* 0x000fe400000e0000 */
[----:B------:R-:W-:Y:S02]  /*3fd0*/  ISETP.NE.U32.AND P2, PT, RZ, UR4, PT ;  /* 0x00000004ff007c0c */ /* 0x000fe4000bf45070 */
[----:B------:R-:W-:Y:S02]  /*3fe0*/  SHF.L.U32 R12, R31, 0x1f, RZ ;  /* 0x0000001f1f0c7819 */ /* 0x000fe400000006ff */
[----:B------:R-:W-:Y:S05]  /*3ff0*/  ISETP.NE.AND.EX P2, PT, RZ, UR5, PT, P2 ;  /* 0x00000005ff007c0c */ /* 0x000fea000bf45320 */
[----:B------:R-:W-:Y:S02]  /*4000*/  USHF.L.U32 UR19, UR19, 0x7, URZ ;  /* 0x0000000713137899 */ /* 0x000fe400080006ff */
[----:B------:R-:W-:Y:S01]  /*4010*/  USHF.L.U32 UR18, UR18, 0x7, URZ ;  /* 0x0000000712127899 */ /* 0x000fe200080006ff */
[----:B------:R-:W-:Y:S11]  /*4020*/  BRA.U !UP3, `(.L_x_75) ;  /* 0x000000010b347547 */ /* 0x000ff6000b800000 */
[----:B------:R-:W-:Y:S01]  /*4030*/  UPLOP3.LUT UP0, UPT, UPT, UPT, UP2, 0x80, 0x8 ;  /* 0x000000000008789c */ /* 0x000fe20003f0f020 */
[----:B--2---:R-:W-:Y:S02]  /*4040*/  HFMA2 R0, -RZ, RZ, 0, 5.9604644775390625e-08 ;  /* 0x00000001ff007431 */ /* 0x004fe400000001ff */
[----:B------:R-:W-:Y:S03]  /*4050*/  IMAD.MOV.U32 R171, RZ, RZ, 0x1 ;  /* 0x00000001ffab7424 */ /* 0x000fe600078e00ff */
[----:B------:R-:W-:Y:S05]  /*4060*/  PLOP3.LUT P0, PT, PT, PT, UP0, 0x80, 0x8 ;  /* 0x000000000008781c */ /* 0x000fea0003f0f008 */
[----:B------:R-:W2:Y:S01]  /*4070*/  @UP0 LDCU.64 UR10, c[0x0][0x888] ;  /* 0x00011100ff0a07ac */ /* 0x000ea20008000a00 */
[----:B------:R-:W-:Y:S07]  /*4080*/  @UP0 UIMAD UR8, UR36, UR4, URZ ;  /* 0x00000004240802a4 */ /* 0x000fee000f8e02ff */
[----:B------:R-:W-:Y:S01]  /*4090*/  @!P0 PRMT R171, R0, 0x7610, R171 ;  /* 0x0000761000ab8816 */ /* 0x000fe200000000ab */
[----:B--2---:R-:W-:Y:S03]  /*40a0*/  @UP0 UIMAD.WIDE UR10, UR8, 0x4, UR10 ;  /* 0x00000004080a08a5 */ /* 0x004fe6000f8e020a */
[----:B------:R-:W2:Y:S03]  /*40b0*/  @!UP0 LDCU UR8, c[0x0][0x880] ;  /* 0x00011000ff0887ac */ /* 0x000ea60008000800 */
[----:B------:R-:W-:Y:S01]  /*40c0*/  IMAD.U32 R10, RZ, RZ, UR10 ;  /* 0x0000000aff0a7e24 */ /* 0x000fe2000f8e00ff */
[----:B------:R-:W-:Y:S05]  /*40d0*/  MOV R11, UR11 ;  /* 0x0000000b000b7c02 */ /* 0x000fea0008000f00 */
[----:B-----5:R3:W5:Y:S02]  /*40e0*/  @P0 LDG.E R81, desc[UR46][R10.64] ;  /* 0x0000002e0a510981 */ /* 0x020764000c1e1900 */
[----:B--23--:R-:W-:Y:S07]  /*40f0*/  @!P0 IMAD.U32 R81, RZ, RZ, UR8 ;  /* 0x00000008ff518e24 */ /* 0x00cfee000f8e00ff */
.L_x_75:
[----:B-----5:R-:W-:Y:S01]  /*4100*/  @!P2 FSETP.EQ.AND P0, PT, R81, RZ, PT ;  /* 0x000000ff5100a20b */ /* 0x020fe20003f02000 */
[----:B------:R-:W-:Y:S01]  /*4110*/  @!UPT UIADD3 URZ, UPT, UPT, URZ, URZ, URZ ;  /* 0x000000fffffff290 */ /* 0x000fe2000fffe0ff */
[----:B------:R-:W-:Y:S11]  /*4120*/  @!P2 BRA `(.L_x_76) ;  /* 0x000000000014a947 */ /* 0x000ff60003800000 */
[----:B------:R-:W-:Y:S02]  /*4130*/  LOP3.LUT P2, RZ, R171, 0xff, RZ, 0xc0, !PT ;  /* 0x000000ffabff7812 */ /* 0x000fe4000784c0ff */
[----:B------:R-:W-:Y:S04]  /*4140*/  PLOP3.LUT P0, PT, PT, PT, UP0, 0x80, 0x8 ;  /* 0x000000000008781c */ /* 0x000fe80003f0f008 */
[----:B------:R-:W-:Y:S07]  /*4150*/  PLOP3.LUT P0, PT, P0, PT, PT, 0x8, 0x80 ;  /* 0x000000000080781c */ /* 0x000fee000070e170 */
[----:B------:R-:W-:Y:S11]  /*4160*/  @P2 FSETP.EQ.AND P0, PT, R81, RZ, PT ;  /* 0x000000ff5100220b */ /* 0x000ff60003f02000 */
[----:B------:R-:W-:Y:S02]  /*4170*/  @!UPT UIADD3 URZ, UPT, UPT, URZ, URZ, URZ ;  /* 0x000000fffffff290 */ /* 0x000fe4000fffe0ff */
.L_x_76:
[----:B------:R-:W3:Y:S01]  /*4180*/  SYNCS.PHASECHK.TRANS64.TRYWAIT P2, [UR7+0x80], R12 ;  /* 0x0000800cff0075a7 */ /* 0x000ee20008041107 */
[----:B------:R-:W-:Y:S04]  /*4190*/  ELECT P4, URZ, PT ;  /* 0x0000000000ff782f */ /* 0x000fe80003880000 */
[----:B------:R-:W-:Y:S11]  /*41a0*/  PLOP3.LUT P4, PT, P0, P4, PT, 0xf2, 0x2f ;  /* 0x00000000002f781c */ /* 0x000ff60000789e72 */
[----:B------:R-:W-:Y:S02]  /*41b0*/  @!UPT UIADD3 URZ, UPT, UPT, URZ, URZ, URZ ;  /* 0x000000fffffff290 */ /* 0x000fe4000fffe0ff */
[----:B-1----:R-:W-:Y:S05]  /*41c0*/  @!P4 IADD3 R21, P0, PT, R32, 0x580, RZ ;  /* 0x000005802015c810 */ /* 0x002fea0007f1e0ff */
[----:B------:R-:W-:Y:S01]  /*41d0*/  @!P4 IMAD.X R20, RZ, RZ, R33, P0 ;  /* 0x000000ffff14c224 */ /* 0x000fe200000e0621 */
[----:B---3--:R-:W-:Y:S07]  /*41e0*/  @!P2 BRA `(.L_x_77) ;  /* 0x000000480040a947 */ /* 0x008fee0003800000 */
.L_x_145:
[----:B------:R-:W3:Y:S01]  /*41f0*/  LDC.64 R14, c[0x0][0xb10] ;  /* 0x0002c400ff0e7b82 */ /* 0x000ee20000000a00 */
[----:B------:R-:W-:Y:S01]  /*4200*/  @!P4 R2UR UR8, R20 ;  /* 0x000000001408c2ca */ /* 0x000fe200000e0000 */
[----:B------:R-:W-:Y:S01]  /*4210*/  VOTEU.ALL UP1, P4 ;  /* 0x0000000000ff7886 */ /* 0x000fe20002020000 */
[----:B------:R-:W-:Y:S01]  /*4220*/  @!P4 R2UR UR9, R21 ;  /* 0x000000001509c2ca */ /* 0x000fe200000e0000 */
[----:B------:R-:W-:Y:S01]  /*4230*/  UMOV UR10, 0x0 ;  /* 0x00000000000a7882 */ /* 0x000fe20000000000 */
[----:B------:R-:W-:Y:S03]  /*4240*/  UMOV UR11, 0x10000000 ;  /* 0x10000000000b7882 */ /* 0x000fe60000000000 */
[----:B------:R-:W5:Y:S01]  /*4250*/  LDC.64 R10, c[0x0][0xb18] ;  /* 0x0002c600ff0a7b82 */ /* 0x000f620000000a00 */
[----:B------:R-:W-:Y:S01]  /*4260*/  @!UP1 UIADD3 UR16, UPT, UPT, UR7, 0x200, URZ ;  /* 0x0000020007109890 */ /* 0x000fe2000fffe0ff */
[----:B------:R-:W-:Y:S01]  /*4270*/  @P3 SHF.R.U32.HI R28, RZ, 0x10, R25 ;  /* 0x00000010ff1c3819 */ /* 0x000fe20000011619 */
[----:B------:R-:W-:Y:S01]  /*4280*/  VOTEU.ALL UP1, P4 ;  /* 0x0000000000ff7886 */ /* 0x000fe20002020000 */
[----:B------:R-:W-:Y:S01]  /*4290*/  UMOV UR20, UR36 ;  /* 0x0000002400147c82 */ /* 0x000fe20008000000 */
[----:B------:R-:W-:Y:S03]  /*42a0*/  VIADD R30, R30, 0x1 ;  /* 0x000000011e1e7836 */ /* 0x000fe60000000000 */
[----:B--2---:R-:W2:Y:S01]  /*42b0*/  @!P1 LDC R0, c[0x0][0xb20] ;  /* 0x0002c800ff009b82 */ /* 0x004ea20000000800 */
[----:B------:R-:W-:Y:S01]  /*42c0*/  IMAD.U32 R21, RZ, RZ, UR8 ;  /* 0x00000008ff157e24 */ /* 0x000fe2000f8e00ff */
[----:B------:R-:W-:Y:S06]  /*42d0*/  UPRMT UR8, UR37, 0x654, UR17 ;  /* 0x0000065425087896 */ /* 0x000fec0008000011 */
[----:B-1----:R-:W1:Y:S01]  /*42e0*/  @!P1 LDC R3, c[0x0][0xb0c] ;  /* 0x0002c300ff039b82 */ /* 0x002e620000000800 */
[----:B------:R-:W-:Y:S01]  /*42f0*/  IMAD.U32 R20, RZ, RZ, UR9 ;  /* 0x00000009ff147e24 */ /* 0x000fe2000f8e00ff */
[----:B------:R-:W-:Y:S04]  /*4300*/  @!P4 R2UR UR15, R21 ;  /* 0x00000000150fc2ca */ /* 0x000fe800000e0000 */
[----:B------:R-:W-:Y:S01]  /*4310*/  @!P4 R2UR UR14, R20 ;  /* 0x00000000140ec2ca */ /* 0x000fe200000e0000 */
[----:B------:R-:W-:Y:S11]  /*4320*/  @!P4 IMAD.MOV.U32 R20, RZ, RZ, 0x2000 ;  /* 0x00002000ff14c424 */ /* 0x000ff600078e00ff */
[----:B------:R-:W-:Y:S01]  /*4330*/  @!UPT UIADD3 URZ, UPT, UPT, URZ, URZ, URZ ;  /* 0x000000fffffff290 */ /* 0x000fe2000fffe0ff */
[----:B------:R1:W-:Y:S01]  /*4340*/  @!UP1 UTMALDG.3D [UR16], [UR14], desc[UR10] ;  /* 0x00000a100e0095b4 */ /* 0x0003e20008011000 */
[----:B------:R1:W-:Y:S02]  /*4350*/  @!P4 SYNCS.ARRIVE.TRANS64.RED.A0TR RZ, [UR7+0x70], R20 ;  /* 0x00007014ffffc9a7 */ /* 0x0003e40008300407 */
[----:B-1----:R-:W-:Y:S01]  /*4360*/  @!P1 ISETP.NE.AND P2, PT, R3, 0x1, PT ;  /* 0x000000010300980c */ /* 0x002fe20003f45270 */
[C---:B---3--:R-:W-:Y:S01]  /*4370*/  @!P1 IMAD.HI.U32 R14, R13.reuse, R14, RZ ;  /* 0x0000000e0d0e9227 */ /* 0x048fe200078e00ff */
[----:B-----5:R-:W-:Y:S03]  /*4380*/  @!P1 ISETP.NE.AND P0, PT, R10, 0x1, PT ;  /* 0x000000010a00980c */ /* 0x020fe60003f05270 */
[C---:B------:R-:W-:Y:S01]  /*4390*/  @!P1 IMAD.HI.U32 R11, R8.reuse, R11, RZ ;  /* 0x0000000b080b9227 */ /* 0x040fe200078e00ff */
[----:B------:R-:W-:Y:S04]  /*43a0*/  @!P1 SHF.R.U32.HI R14, RZ, R15, R14 ;  /* 0x0000000fff0e9219 */ /* 0x000fe8000001160e */
[----:B--2---:R-:W-:Y:S01]  /*43b0*/  @!P1 SHF.R.U32.HI R9, RZ, R0, R11 ;  /* 0x00000000ff099219 */ /* 0x004fe2000001160b */
[----:B------:R-:W-:Y:S01]  /*43c0*/  SYNCS.ARRIVE.TRANS64.RED.A1T0 RZ, [UR8], RZ ;  /* 0x000000ffffff79a7 */ /* 0x000fe20008100408 */
[----:B------:R-:W-:Y:S02]  /*43d0*/  @!P1 SEL R14, R13, R14, !P2 ;  /* 0x0000000e0d0e9207 */ /* 0x000fe40005000000 */
[----:B------:R-:W-:Y:S01]  /*43e0*/  @!P1 SEL R9, R8, R9, !P0 ;  /* 0x0000000908099207 */ /* 0x000fe20004000000 */
[----:B------:R-:W1:Y:S04]  /*43f0*/  SYNCS.PHASECHK.TRANS64.TRYWAIT P5, [UR7+0x88], R12 ;  /* 0x0000880cff0075a7 */ /* 0x000e6800080a1107 */
[----:B------:R-:W-:Y:S02]  /*4400*/  @!P1 IMAD.IADD R0, R9, 0x1, -R14 ;  /* 0x0000000109009824 */ /* 0x000fe400078e0a0e */
[----:B------:R-:W-:Y:S02]  /*4410*/  @!P1 IMAD.IADD R9, R14, 0x1, -R9 ;  /* 0x000000010e099824 */ /* 0x000fe400078e0a09 */
[----:B------:R-:W-:Y:S02]  /*4420*/  @!P1 IMAD R13, R0, R3, R13 ;  /* 0x00000003000d9224 */ /* 0x000fe400078e020d */
[----:B------:R-:W-:Y:S01]  /*4430*/  @!P1 IMAD R8, R9, R10, R8 ;  /* 0x0000000a09089224 */ /* 0x000fe200078e0208 */
[----:B-1----:R-:W-:Y:S06]  /*4440*/  @!P5 BRA `(.L_x_78) ;  /* 0x0000004400c0d947 */ /* 0x002fec0003800000 */
.L_x_147:
[----:B-1----:R-:W-:Y:S01]  /*4450*/  @!P4 IADD3 R3, P0, PT, R32, 0x580, RZ ;  /* 0x000005802003c810 */ /* 0x002fe20007f1e0ff */
[----:B------:R-:W-:Y:S01]  /*4460*/  VOTEU.ALL UP1, P4 ;  /* 0x0000000000ff7886 */ /* 0x000fe20002020000 */
[----:B------:R-:W-:Y:S01]  /*4470*/  UMOV UR20, 0x0 ;  /* 0x0000000000147882 */ /* 0x000fe20000000000 */
[----:B------:R-:W-:Y:S01]  /*4480*/  UMOV UR21, 0x10000000 ;  /* 0x1000000000157882 */ /* 0x000fe20000000000 */
[----:B------:R-:W-:Y:S01]  /*4490*/  @!P4 R2UR UR9, R3 ;  /* 0x000000000309c2ca */ /* 0x000fe200000e0000 */
[----:B------:R-:W-:Y:S01]  /*44a0*/  @!P4 IMAD.X R0, RZ, RZ, R33, P0 ;  /* 0x000000ffff00c224 */ /* 0x000fe200000e0621 */
[----:B------:R-:W-:Y:S01]  /*44b0*/  @!UP1 UIADD3 UR10, UPT, UPT, UR18, 0x40, URZ ;  /* 0x00000040120a9890 */ /* 0x000fe2000fffe0ff */
[----:B------:R-:W-:Y:S01]  /*44c0*/  ISETP.NE.AND P0, PT, R30, 0x2, PT ;  /* 0x000000021e00780c */ /* 0x000fe20003f05270 */
[----:B------:R-:W-:Y:S01]  /*44d0*/  UMOV UR11, UR19 ;  /* 0x00000013000b7c82 */ /* 0x000fe20008000000 */
[----:B------:R-:W-:Y:S01]  /*44e0*/  UMOV UR12, UR36 ;  /* 0x00000024000c7c82 */ /* 0x000fe20008000000 */
[----:B------:R-:W-:Y:S01]  /*44f0*/  @!P4 R2UR UR8, R0 ;  /* 0x000000000008c2ca */ /* 0x000fe200000e0000 */
[----:B------:R-:W-:Y:S01]  /*4500*/  IMAD.IADD R20, R8, 0x1, R147 ;  /* 0x0000000108147824 */ /* 0x000fe200078e0293 */
[----:B------:R-:W-:Y:S01]  /*4510*/  @P3 R2UR UR36, R28 ;  /* 0x000000001c2432ca */ /* 0x000fe200000e0000 */
[----:B------:R-:W-:Y:S01]  /*4520*/  IMAD.IADD R21, R13, 0x1, R170 ;  /* 0x000000010d157824 */ /* 0x000fe200078e02aa */
[----:B------:R-:W-:Y:S02]  /*4530*/  SEL R0, RZ, 0x1, P0 ;  /* 0x00000001ff007807 */ /* 0x000fe40000000000 */
[----:B------:R-:W-:Y:S01]  /*4540*/  LOP3.LUT R31, R31, 0x1, RZ, 0x3c, !PT ;  /* 0x000000011f1f7812 */ /* 0x000fe200078e3cff */
[----:B------:R-:W-:Y:S01]  /*4550*/  IMAD.U32 R10, RZ, RZ, UR9 ;  /* 0x00000009ff0a7e24 */ /* 0x000fe2000f8e00ff */
[----:B------:R-:W-:Y:S01]  /*4560*/  @!UP1 UIADD3 UR9, UPT, UPT, UR7, 0x78, URZ ;  /* 0x0000007807099890 */ /* 0x000fe2000fffe0ff */
[----:B------:R-:W-:Y:S02]  /*4570*/  LOP3.LUT R29, R29, R0, RZ, 0x3c, !PT ;  /* 0x000000001d1d7212 */ /* 0x000fe400078e3cff */
[----:B------:R-:W-:Y:S02]  /*4580*/  SEL R30, R30, RZ, P0 ;  /* 0x000000ff1e1e7207 */ /* 0x000fe40000000000 */
[----:B------:R-:W-:Y:S01]  /*4590*/  IMAD.U32 R11, RZ, RZ, UR8 ;  /* 0x00000008ff0b7e24 */ /* 0x000fe2000f8e00ff */
[----:B------:R-:W-:Y:S01]  /*45a0*/  @!P4 R2UR UR14, R10 ;  /* 0x000000000a0ec2ca */ /* 0x000fe200000e0000 */
[----:B------:R-:W-:Y:S01]  /*45b0*/  @!UP1 UIADD3 UR8, UPT, UPT, UR7, 0x2200, URZ ;  /* 0x0000220007089890 */ /* 0x000fe2000fffe0ff */
[----:B------:R-:W-:Y:S02]  /*45c0*/  VOTEU.ALL UP1, P4 ;  /* 0x0000000000ff7886 */ /* 0x000fe40002020000 */
[----:B------:R-:W-:Y:S11]  /*45d0*/  @!P4 R2UR UR15, R11 ;  /* 0x000000000b0fc2ca */ /* 0x000ff600000e0000 */
[----:B------:R-:W-:Y:S02]  /*45e0*/  @!UPT UIADD3 URZ, UPT, UPT, URZ, URZ, URZ ;  /* 0x000000fffffff290 */ /* 0x000fe4000fffe0ff */
[----:B------:R2:W-:Y:S01]  /*45f0*/  @!UP1 UTMALDG.3D [UR8], [UR14], desc[UR20] ;  /* 0x000014080e0095b4 */ /* 0x0005e20008011000 */
[----:B------:R2:W-:Y:S01]  /*4600*/  @!P4 SYNCS.ARRIVE.TRANS64.RED.A0TR RZ, [UR7+0x78], R23 ;  /* 0x00007817ffffc9a7 */ /* 0x0005e20008300407 */
[----:B------:R-:W-:Y:S01]  /*4610*/  UPLOP3.LUT UP1, UPT, UPT, UPT, UPT, 0x80, 0x8 ;  /* 0x000000000008789c */ /* 0x000fe20003f2f070 */
[----:B------:R-:W-:Y:S01]  /*4620*/  SYNCS.ARRIVE.TRANS64.RED.A1T0 RZ, [UR13], RZ ;  /* 0x000000ffffff79a7 */ /* 0x000fe2000810040d */
[----:B------:R-:W-:Y:S09]  /*4630*/  @P3 BRA `(.L_x_79) ;  /* 0xfffffff400503947 */ /* 0x000ff2000383ffff */
[----:B------:R-:W-:-:S04]  /*4640*/  SHF.L.U32 R3, R31, 0x1f, RZ ;  /* 0x0000001f1f037819 */ /* 0x000fc800000006ff */
[----:B------:R-:W1:Y:S02]  /*4650*/  SYNCS.PHASECHK.TRANS64.TRYWAIT P0, [UR7+0x80], R3 ;  /* 0x00008003ff0075a7 */ /* 0x000e640008001107 */
[----:B-1----:R-:W-:Y:S05]  /*4660*/  @!P0 BRA `(.L_x_80) ;  /* 0x0000004400508947 */ /* 0x002fea0003800000 */
.L_x_149:
[----:B-1----:R-:W-:-:S07]  /*4670*/  MOV R0, UR7 ;  /* 0x0000000700007c02 */ /* 0x002fce0008000f00 */
.L_x_81:
[----:B-1----:R-:W-:-:S04]  /*4680*/  SHF.L.U32 R3, R31, 0x1f, RZ ;  /* 0x0000001f1f037819 */ /* 0x002fc800000006ff */
[----:B------:R1:W3:Y:S03]  /*4690*/  SYNCS.PHASECHK.TRANS64.TRYWAIT P0, [R0+URZ+0x88], R3 ;  /* 0x00008803000075a7 */ /* 0x0002e600080011ff */
[----:B---3--:R-:W-:Y:S05]  /*46a0*/  @!P0 NANOSLEEP.SYNCS 0x989680 ;  /* 0x009896800000895d */ /* 0x008fea0003900000 */
[----:B------:R-:W3:Y:S02]  /*46b0*/  @!P0 SYNCS.PHASECHK.TRANS64 P0, [R0+URZ+0x88], R3 ;  /* 0x00008803000085a7 */ /* 0x000ee400080010ff */
[----:B--23--:R-:W-:Y:S05]  /*46c0*/  @P0 EXIT ;  /* 0x000000000000094d */ /* 0x00cfea0003800000 */
[----:B------:R-:W-:Y:S05]  /*46d0*/  BRA `(.L_x_81) ;  /* 0xfffffffc00e87947 */ /* 0x000fea000383ffff */
.L_x_70:
[----:B------:R-:W-:-:S06]  /*46e0*/  UISETP.GE.AND UP1, UPT, UR8, 0x4, UPT ;  /* 0x000000040800788c */ /* 0x000fcc000bf26270 */
[----:B------:R-:W-:-:S13]  /*46f0*/  PLOP3.LUT P0, PT, PT, PT, UP1, 0x80, 0x8 ;  /* 0x000000000008781c */ /* 0x000fda0003f0f018 */
[----:B------:R-:W-:Y:S05]  /*4700*/  @!P0 EXIT ;  /* 0x000000000000894d */ /* 0x000fea0003800000 */
[----:B------:R-:W-:Y:S01]  /*4710*/  BAR.SYNC.DEFER_BLOCKING 0x6, 0xa0 ;  /* 0x0182800000007b1d */ /* 0x000fe20000010000 */
[C---:B------:R-:W-:Y:S01]  /*4720*/  IMAD.SHL.U32 R3, R189.reuse, 0x40, RZ ;  /* 0x00000040bd037824 */ /* 0x040fe200078e00ff */
[C---:B------:R-:W-:Y:S01]  /*4730*/  LOP3.LUT R193, R189.reuse, 0x60, RZ, 0xc0, !PT ;  /* 0x00000060bdc17812 */ /* 0x040fe200078ec0ff */
[C---:B------:R-:W-:Y:S01]  /*4740*/  IMAD.SHL.U32 R172, R189.reuse, 0x8, RZ ;  /* 0x00000008bdac7824 */ /* 0x040fe200078e00ff */
[C---:B------:R-:W-:Y:S01]  /*4750*/  LOP3.LUT R191, R189.reuse, 0x2, RZ, 0xc0, !PT ;  /* 0x00000002bdbf7812 */ /* 0x040fe200078ec0ff */
[----:B------:R-:W-:Y:S01]  /*4760*/  IMAD.U32 R79, R189, 0x10000, RZ ;  /* 0x00010000bd4f7824 */ /* 0x000fe200078e00ff */
[----:B------:R-:W-:Y:S02]  /*4770*/  UMOV UR49, 0x400 ;  /* 0x0000040000317882 */ /* 0x000fe40000000000 */
[----:B------:R-:W1:Y:S01]  /*4780*/  LDC R177, c[0x0][0x370] ;  /* 0x0000dc00ffb17b82 */ /* 0x000e620000000800 */
[----:B------:R-:W-:Y:S01]  /*4790*/  ULEA UR49, UR37, UR49, 0x18 ;  /* 0x0000003125317291 */ /* 0x000fe2000f8ec0ff */
[----:B------:R-:W-:Y:S01]  /*47a0*/  LOP3.LUT R5, R3, 0x180, RZ, 0xc0, !PT ;  /* 0x0000018003057812 */ /* 0x000fe200078ec0ff */
[----:B------:R-:W-:Y:S01]  /*47b0*/  HFMA2 R195, -RZ, RZ, 0, 0 ;  /* 0x00000000ffc37431 */ /* 0x000fe200000001ff */
[----:B------:R-:W-:Y:S01]  /*47c0*/  LOP3.LUT R79, R79, 0x600000, RZ, 0xc0, !PT ;  /* 0x006000004f4f7812 */ /* 0x000fe200078ec0ff */
[----:B------:R-:W-:Y:S01]  /*47d0*/  UIADD3 UR4, UPT, UPT, UR49, 0x4200, URZ ;  /* 0x0000420031047890 */ /* 0x000fe2000fffe0ff */
[----:B------:R-:W-:Y:S01]  /*47e0*/  LOP3.LUT R172, R5, 0x30, R172, 0xf8, !PT ;  /* 0x0000003005ac7812 */ /* 0x000fe200078ef8ac */
[----:B------:R-:W-:Y:S01]  /*47f0*/  IMAD.MOV.U32 R76, RZ, RZ, RZ ;  /* 0x000000ffff4c7224 */ /* 0x000fe200078e00ff */
[----:B------:R-:W2:Y:S01]  /*4800*/  LDC R74, c[0x0][0xb0c] ;  /* 0x0002c300ff4a7b82 */ /* 0x000ea20000000800 */
[----:B------:R-:W-:-:S02]  /*4810*/  LOP3.LUT R189, R189, 0x4, RZ, 0xc0, !PT ;  /* 0x00000004bdbd7812 */ /* 0x000fc400078ec0ff */
[----:B------:R-:W-:Y:S02]  /*4820*/  CS2R R182, SRZ ;  /* 0x0000000000b67805 */ /* 0x000fe4000001ff00 */
[----:B------:R-:W-:Y:S02]  /*4830*/  LOP3.LUT R172, R172, 0x1e40, R3, 0xf8, !PT ;  /* 0x00001e40acac7812 */ /* 0x000fe400078ef803 */
[----:B------:R-:W-:Y:S02]  /*4840*/  CS2R R180, SRZ ;  /* 0x0000000000b47805 */ /* 0x000fe4000001ff00 */
[----:B------:R-:W-:Y:S01]  /*4850*/  IADD3 R188, PT, PT, -R189, 0x2, RZ ;  /* 0x00000002bdbc7810 */ /* 0x000fe20007ffe1ff */
[----:B------:R-:W-:Y:S01]  /*4860*/  IMAD.MOV R176, RZ, RZ, -R191 ;  /* 0x000000ffffb07224 */ /* 0x000fe200078e0abf */
[----:B------:R-:W-:Y:S01]  /*4870*/  MOV R192, UR4 ;  /* 0x0000000400c07c02 */ /* 0x000fe20008000f00 */
[----:B------:R-:W4:Y:S01]  /*4880*/  LDC R174, c[0x0][0xb20] ;  /* 0x0002c800ffae7b82 */ /* 0x000f220000000800 */
[----:B------:R-:W3:Y:S01]  /*4890*/  LDS R0, [UR49+0x150] ;  /* 0x00015031ff007984 */ /* 0x000ee20008000800 */
[----:B------:R-:W-:Y:S01]  /*48a0*/  VIADD R190, R172, UR49 ;  /* 0x00000031acbe7c36 */ /* 0x000fe20008000000 */
[----:B------:R-:W1:Y:S01]  /*48b0*/  LDCU.64 UR52, c[0x0][0x348] ;  /* 0x00006900ff3477ac */ /* 0x000e620008000a00 */
[----:B------:R-:W-:-:S02]  /*48c0*/  IMAD.MOV R175, RZ, RZ, -R189 ;  /* 0x000000ffffaf7224 */ /* 0x000fc400078e0abd */
[----:B------:R-:W-:Y:S01]  /*48d0*/  VIADD R190, R190, 0x200 ;  /* 0x00000200bebe7836 */ /* 0x000fe20000000000 */
[----:B------:R-:W1:Y:S01]  /*48e0*/  LDCU.64 UR38, c[0x0][0x888] ;  /* 0x00011100ff2677ac */ /* 0x000e620008000a00 */
[----:B------:R-:W1:Y:S01]  /*48f0*/  LDC R73, c[0x0][0xb30] ;  /* 0x0002cc00ff497b82 */ /* 0x000e620000000800 */
[----:B------:R-:W1:Y:S01]  /*4900*/  LDCU.64 UR44, c[0x0][0x890] ;  /* 0x00011200ff2c77ac */ /* 0x000e620008000a00 */
[----:B------:R-:W-:-:S06]  /*4910*/  UIADD3 UR48, UPT, UPT, UR49, 0x200, URZ ;  /* 0x0000020031307890 */ /* 0x000fcc000fffe0ff */
[----:B------:R-:W1:Y:S08]  /*4920*/  LDC.64 R168, c[0x0][0xb10] ;  /* 0x0002c400ffa87b82 */ /* 0x000e700000000a00 */
[----:B------:R-:W1:Y:S08]  /*4930*/  LDC.64 R70, c[0x0][0xb18] ;  /* 0x0002c600ff467b82 */ /* 0x000e700000000a00 */
[----:B------:R-:W1:Y:S08]  /*4940*/  LDC.64 R68, c[0x0][0xb28] ;  /* 0x0002ca00ff447b82 */ /* 0x000e700000000a00 */
[----:B------:R-:W1:Y:S01]  /*4950*/  LDC.64 R166, c[0x0][0x8b0] ;  /* 0x00022c00ffa67b82 */ /* 0x000e620000000a00 */
[----:B---3--:R-:W-:-:S07]  /*4960*/  IMAD.IADD R79, R0, 0x1, R79 ;  /* 0x00000001004f7824 */ /* 0x008fce00078e024f */
[----:B------:R-:W3:Y:S08]  /*4970*/  LDC.64 R164, c[0x0][0x8a8] ;  /* 0x00022a00ffa47b82 */ /* 0x000ef00000000a00 */
[----:B--2-4-:R-:W1:Y:S02]  /*4980*/  LDC R178, c[0x0][0x374] ;  /* 0x0000dd00ffb27b82 */ /* 0x014e640000000800 */
.L_x_108:
[C---:B------:R-:W-:Y:S02]  /*4990*/  LEA R0, R195.reuse, UR49, 0x3 ;  /* 0x00000031c3007c11 */ /* 0x040fe4000f8e18ff */
[----:B------:R-:W-:Y:S02]  /*49a0*/  SHF.L.U32 R3, R182, 0x1f, RZ ;  /* 0x0000001fb6037819 */ /* 0x000fe400000006ff */
[----:B------:R-:W-:Y:S02]  /*49b0*/  LEA R16, R195, UR49, 0x4 ;  /* 0x00000031c3107c11 */ /* 0x000fe4000f8e20ff */
[----:B------:R-:W2:Y:S02]  /*49c0*/  SYNCS.PHASECHK.TRANS64.TRYWAIT P0, [R0+URZ+0xa0], R3 ;  /* 0x0000a003000075a7 */ /* 0x000ea400080011ff */
[----:B-12---:R-:W-:Y:S05]  /*49d0*/  @!P0 BRA `(.L_x_82) ;  /* 0x00000040008c8947 */ /* 0x006fea0003800000 */
.L_x_150:
[----:B------:R-:W4:Y:S01]  /*49e0*/  LDC.64 R12, c[0x0][0xb10] ;  /* 0x0002c400ff0c7b82 */ /* 0x000f220000000a00 */
[----:B------:R-:W3:Y:S01]  /*49f0*/  LDS.128 R16, [R16+0x130] ;  /* 0x0001300010107984 */ /* 0x000ee20000000c00 */
[----:B-1----:R-:W-:Y:S01]  /*4a00*/  ISETP.NE.AND P1, PT, R73, 0x1, PT ;  /* 0x000000014900780c */ /* 0x002fe20003f25270 */
[----:B--2---:R-:W-:Y:S01]  /*4a10*/  VIADD R0, R0, 0xb0 ;  /* 0x000000b000007836 */ /* 0x004fe20000000000 */
[----:B------:R-:W-:Y:S04]  /*4a20*/  ISETP.GE.AND P0, PT, R72, 0x1, PT ;  /* 0x000000014800780c */ /* 0x000fe80003f06270 */
[----:B------:R-:W1:Y:S01]  /*4a30*/  LDC.64 R10, c[0x0][0xb18] ;  /* 0x0002c600ff0a7b82 */ /* 0x000e620000000a00 */
[----:B------:R-:W-:Y:S01]  /*4a40*/  PRMT R0, RZ, 0x654, R0 ;  /* 0x00000654ff007816 */ /* 0x000fe20000000000 */
[----:B------:R-:W-:Y:S01]  /*4a50*/  @!PT LDS RZ, [RZ] ;  /* 0x00000000fffff984 */ /* 0x000fe20000000800 */
[----:B------:R-:W-:Y:S01]  /*4a60*/  @!PT LDS RZ, [RZ] ;  /* 0x00000000fffff984 */ /* 0x000fe20000000800 */
[----:B------:R-:W-:Y:S01]  /*4a70*/  @!PT LDS RZ, [RZ] ;  /* 0x00000000fffff984 */ /* 0x000fe20000000800 */
[----:B------:R-:W-:Y:S01]  /*4a80*/  @!PT LDS RZ, [RZ] ;  /* 0x00000000fffff984 */ /* 0x000fe20000000800 */
[----:B------:R2:W-:Y:S06]  /*4a90*/  MEMBAR.ALL.CTA ;  /* 0x0000000000007992 */ /* 0x0005ec0000008000 */
[----:B--2---:R-:W2:Y:S01]  /*4aa0*/  FENCE.VIEW.ASYNC.S ;  /* 0x00000000000073c6 */ /* 0x004ea20000000000 */
[----:B------:R-:W1:Y:S08]  /*4ab0*/  @!P1 LDC R14, c[0x0][0xb20] ;  /* 0x0002c800ff0e9b82 */ /* 0x000e700000000800 */
[----:B------:R-:W1:Y:S01]  /*4ac0*/  @!P1 LDC R9, c[0x0][0xb0c] ;  /* 0x0002c300ff099b82 */ /* 0x000e620000000800 */
[----:B--2---:R2:W-:Y:S01]  /*4ad0*/  SYNCS.ARRIVE.TRANS64.RED.A1T0 RZ, [R0+URZ], RZ ;  /* 0x000000ff00ff79a7 */ /* 0x0045e200081004ff */
[----:B---3--:R-:W-:Y:S04]  /*4ae0*/  LOP3.LUT P4, RZ, R18, 0x1, RZ, 0xc0, !PT ;  /* 0x0000000112ff7812 */ /* 0x008fe8000788c0ff */
[----:B------:R-:W-:Y:S09]  /*4af0*/  P2R R194, PR, RZ, 0x10 ;  /* 0x00000010ffc27803 */ /* 0x000ff20000000000 */
[----:B------:R-:W-:Y:S02]  /*4b00*/  @P4 MOV R77, R16 ;  /* 0x00000010004d4202 */ /* 0x000fe40000000f00 */
[----:B------:R-:W-:Y:S01]  /*4b10*/  @P4 LOP3.LUT R75, R17, 0xffff, RZ, 0xc0, !PT ;  /* 0x0000ffff114b4812 */ /* 0x000fe200078ec0ff */
[----:B--2-4-:R-:W-:Y:S06]  /*4b20*/  @!P0 BRA `(.L_x_83) ;  /* 0x0000000000a48947 */ /* 0x014fec0003800000 */
[----:B------:R-:W-:Y:S01]  /*4b30*/  IMAD.HI.U32 R23, R178, R71, RZ ;  /* 0x00000047b2177227 */ /* 0x000fe200078e00ff */
[----:B------:R-:W-:Y:S02]  /*4b40*/  ISETP.NE.AND P0, PT, R70, 0x1, PT ;  /* 0x000000014600780c */ /* 0x000fe40003f05270 */
[----:B------:R-:W-:Y:S01]  /*4b50*/  ISETP.NE.AND P2, PT, R72, 0x1, PT ;  /* 0x000000014800780c */ /* 0x000fe20003f45270 */
[----:B------:R-:W-:Y:S01]  /*4b60*/  IMAD.HI.U32 R22, R177, R168, RZ ;  /* 0x000000a8b1167227 */ /* 0x000fe200078e00ff */
[----:B------:R-:W-:Y:S02]  /*4b70*/  SHF.R.U32.HI R23, RZ, R174, R23 ;  /* 0x000000aeff177219 */ /* 0x000fe40000011617 */
[----:B------:R-:W-:Y:S01]  /*4b80*/  ISETP.NE.AND P3, PT, R74, 0x1, PT ;  /* 0x000000014a00780c */ /* 0x000fe20003f65270 */
[----:B------:R-:W-:Y:S01]  /*4b90*/  IMAD.HI.U32 R26, R77, R168, RZ ;  /* 0x000000a84d1a7227 */ /* 0x000fe200078e00ff */
[----:B------:R-:W-:Y:S02]  /*4ba0*/  SHF.R.U32.HI R22, RZ, R169, R22 ;  /* 0x000000a9ff167219 */ /* 0x000fe40000011616 */
[----:B------:R-:W-:Y:S01]  /*4bb0*/  SEL R3, R178, R23, !P0 ;  /* 0x00000017b2037207 */ /* 0x000fe20004000000 */
[----:B------:R-:W-:Y:S01]  /*4bc0*/  IMAD.HI.U32 R23, R75, R71, RZ ;  /* 0x000000474b177227 */ /* 0x000fe200078e00ff */
[----:B------:R-:W-:Y:S02]  /*4bd0*/  SEL R7, R177, R22, !P3 ;  /* 0x00000016b1077207 */ /* 0x000fe40005800000 */
[----:B------:R-:W-:Y:S01]  /*4be0*/  SHF.R.U32.HI R26, RZ, R169, R26 ;  /* 0x000000a9ff1a7219 */ /* 0x000fe2000001161a */
[-C--:B------:R-:W-:Y:S04]  /*4bf0*/  IMAD.HI.U32 R22, R3, R68.reuse, RZ ;  /* 0x0000004403167227 */ /* 0x080fe800078e00ff */
[----:B------:R-:W-:Y:S01]  /*4c00*/  IMAD.HI.U32 R24, R7, R68, RZ ;  /* 0x0000004407187227 */ /* 0x000fe200078e00ff */
[-C--:B------:R-:W-:Y:S02]  /*4c10*/  @P2 SHF.R.U32.HI R3, RZ, R69.reuse, R22 ;  /* 0x00000045ff032219 */ /* 0x080fe40000011616 */
[----:B------:R-:W-:Y:S02]  /*4c20*/  SHF.R.U32.HI R22, RZ, R174, R23 ;  /* 0x000000aeff167219 */ /* 0x000fe40000011617 */
[----:B------:R-:W-:Y:S01]  /*4c30*/  @P2 SHF.R.U32.HI R7, RZ, R69, R24 ;  /* 0x00000045ff072219 */ /* 0x000fe20000011618 */
[C---:B------:R-:W-:Y:S01]  /*4c40*/  IMAD R2, R72.reuse, R3, RZ ;  /* 0x0000000348027224 */ /* 0x040fe200078e02ff */
[----:B------:R-:W-:Y:S02]  /*4c50*/  SEL R5, R75, R22, !P0 ;  /* 0x000000164b057207 */ /* 0x000fe40004000000 */
[----:B------:R-:W-:Y:S01]  /*4c60*/  SEL R3, R77, R26, !P3 ;  /* 0x0000001a4d037207 */ /* 0x000fe20005800000 */
[----:B------:R-:W-:Y:S01]  /*4c70*/  IMAD R4, R72, R7, RZ ;  /* 0x0000000748047224 */ /* 0x000fe200078e02ff */
[C---:B------:R-:W-:Y:S01]  /*4c80*/  ISETP.GE.AND P0, PT, R5.reuse, R2, PT ;  /* 0x000000020500720c */ /* 0x040fe20003f06270 */
[----:B------:R-:W-:Y:S03]  /*4c90*/  IMAD.HI.U32 R6, R5, R68, RZ ;  /* 0x0000004405067227 */ /* 0x000fe600078e00ff */
[----:B------:R-:W-:Y:S01]  /*4ca0*/  ISETP.GE.OR P0, PT, R3, R4, P0 ;  /* 0x000000040300720c */ /* 0x000fe20000706670 */
[----:B------:R-:W-:Y:S01]  /*4cb0*/  IMAD.MOV R4, RZ, RZ, -R3 ;  /* 0x000000ffff047224 */ /* 0x000fe200078e0a03 */
[-C--:B------:R-:W-:Y:S03]  /*4cc0*/  SHF.R.U32.HI R6, RZ, R69.reuse, R6 ;  /* 0x00000045ff067219 */ /* 0x080fe60000011606 */
[----:B------:R-:W-:Y:S01]  /*4cd0*/  IMAD R77, R74, R4, R77 ;  /* 0x000000044a4d7224 */ /* 0x000fe200078e024d */
[----:B------:R-:W-:Y:S05]  /*4ce0*/  SEL R15, R5, R6, !P2 ;  /* 0x00000006050f7207 */ /* 0x000fea0005000000 */
[----:B------:R-:W-:Y:S02]  /*4cf0*/  IMAD.MOV R6, RZ, RZ, -R15 ;  /* 0x000000ffff067224 */ /* 0x000fe400078e0a0f */
[C---:B------:R-:W-:Y:S04]  /*4d00*/  @!P0 IMAD.HI.U32 R2, R3.reuse, R68, RZ ;  /* 0x0000004403028227 */ /* 0x040fe800078e00ff */
[----:B------:R-:W-:Y:S01]  /*4d10*/  IMAD R6, R72, R6, R5 ;  /* 0x0000000648067224 */ /* 0x000fe200078e0205 */
[----:B------:R-:W-:Y:S04]  /*4d20*/  @!P0 SHF.R.U32.HI R2, RZ, R69, R2 ;  /* 0x00000045ff028219 */ /* 0x000fe80000011602 */
[----:B------:R-:W-:Y:S02]  /*4d30*/  @!P0 SEL R0, R3, R2, !P2 ;  /* 0x0000000203008207 */ /* 0x000fe40005000000 */
[----:B------:R-:W-:Y:S02]  /*4d40*/  IADD3 R2, PT, PT, -R5, RZ, RZ ;  /* 0x000000ff05027210 */ /* 0x000fe40007ffe1ff */
[----:B------:R-:W-:Y:S01]  /*4d50*/  @!P0 IADD3 R8, PT, PT, R15, -R0, RZ ;  /* 0x800000000f088210 */ /* 0x000fe20007ffe0ff */
[----:B------:R-:W-:Y:S02]  /*4d60*/  @!P0 IMAD R0, R7, R6, R0 ;  /* 0x0000000607008224 */ /* 0x000fe400078e0200 */
[----:B------:R-:W-:Y:S02]  /*4d70*/  IMAD R75, R70, R2, R75 ;  /* 0x00000002464b7224 */ /* 0x000fe400078e024b */
[----:B------:R-:W-:Y:S02]  /*4d80*/  @!P0 IMAD R5, R8, R72, R3 ;  /* 0x0000004808058224 */ /* 0x000fe400078e0203 */
[----:B------:R-:W-:Y:S04]  /*4d90*/  @!P0 IMAD.MOV.U32 R3, RZ, RZ, R0 ;  /* 0x000000ffff038224 */ /* 0x000fe800078e0000 */
[----:B------:R-:W-:Y:S02]  /*4da0*/  IMAD R77, R3, R74, R77 ;  /* 0x0000004a034d7224 */ /* 0x000fe400078e024d */
[----:B------:R-:W-:Y:S07]  /*4db0*/  IMAD R75, R5, R70, R75 ;  /* 0x00000046054b7224 */ /* 0x000fee00078e024b */
.L_x_83:
[----:B-1----:R-:W-:Y:S01]  /*4dc0*/  @!P1 ISETP.NE.AND P0, PT, R10, 0x1, PT ;  /* 0x000000010a00980c */ /* 0x002fe20003f05270 */
[----:B------:R-:W-:Y:S01]  /*4dd0*/  @!P1 IMAD.HI.U32 R0, R77, R12, RZ ;  /* 0x0000000c4d009227 */ /* 0x000fe200078e00ff */
[----:B------:R-:W-:Y:S01]  /*4de0*/  @!P1 ISETP.NE.AND P2, PT, R9, 0x1, PT ;  /* 0x000000010900980c */ /* 0x000fe20003f45270 */
[----:B------:R-:W-:Y:S01]  /*4df0*/  ULOP3.LUT UP0, URZ, UR48, 0x1b0, URZ, 0xc0, !UPT ;  /* 0x000001b030ff7892 */ /* 0x000fe2000f80c0ff */
[----:B------:R-:W-:Y:S01]  /*4e00*/  R2UR UR42, R21 ;  /* 0x00000000152a72ca */ /* 0x000fe200000e0000 */
[----:B------:R-:W-:Y:S01]  /*4e10*/  @!P1 IMAD.HI.U32 R3, R75, R11, RZ ;  /* 0x0000000b4b039227 */ /* 0x000fe200078e00ff */
[----:B------:R-:W-:Y:S02]  /*4e20*/  @!P1 SHF.R.U32.HI R0, RZ, R13, R0 ;  /* 0x0000000dff009219 */ /* 0x000fe40000011600 */
[----:B------:R-:W-:Y:S01]  /*4e30*/  R2UR UR41, R20 ;  /* 0x00000000142972ca */ /* 0x000fe200000e0000 */
[----:B------:R-:W-:Y:S01]  /*4e40*/  VIADD R195, R195, 0x1 ;  /* 0x00000001c3c37836 */ /* 0x000fe20000000000 */
[----:B------:R-:W-:Y:S02]  /*4e50*/  @!P1 SHF.R.U32.HI R2, RZ, R14, R3 ;  /* 0x0000000eff029219 */ /* 0x000fe40000011603 */
[----:B------:R-:W-:Y:S02]  /*4e60*/  @!P1 SEL R3, R77, R0, !P2 ;  /* 0x000000004d039207 */ /* 0x000fe40005000000 */
[----:B------:R-:W-:Y:S02]  /*4e70*/  @!P1 SEL R2, R75, R2, !P0 ;  /* 0x000000024b029207 */ /* 0x000fe40004000000 */
[----:B------:R-:W-:Y:S01]  /*4e80*/  @P4 SHF.R.U32.HI R179, RZ, 0x10, R17 ;  /* 0x00000010ffb34819 */ /* 0x000fe20000011611 */
[----:B------:R-:W-:Y:S02]  /*4e90*/  USHF.L.U32 UR42, UR42, 0x7, URZ ;  /* 0x000000072a2a7899 */ /* 0x000fe400080006ff */
[----:B------:R-:W-:Y:S02]  /*4ea0*/  @!P1 IMAD.IADD R0, R2, 0x1, -R3 ;  /* 0x0000000102009824 */ /* 0x000fe400078e0a03 */
[----:B------:R-:W-:Y:S01]  /*4eb0*/  @!P1 IMAD.IADD R2, R3, 0x1, -R2 ;  /* 0x0000000103029824 */ /* 0x000fe200078e0a02 */
[----:B------:R-:W-:Y:S01]  /*4ec0*/  USHF.L.U32 UR41, UR41, 0x7, URZ ;  /* 0x0000000729297899 */ /* 0x000fe200080006ff */
[----:B------:R-:W-:Y:S02]  /*4ed0*/  @!P1 IMAD R77, R0, R9, R77 ;  /* 0x00000009004d9224 */ /* 0x000fe400078e024d */
[----:B------:R-:W-:Y:S01]  /*4ee0*/  @!P1 IMAD R75, R2, R10, R75 ;  /* 0x0000000a024b9224 */ /* 0x000fe200078e024b */
[----:B------:R-:W-:Y:S08]  /*4ef0*/  BRA.U !UP0, `(.L_x_84) ;  /* 0x0000000108407547 */ /* 0x000ff0000b800000 */
[----:B------:R-:W1:Y:S01]  /*4f00*/  LDCU.64 UR8, c[0x4][0x80] ;  /* 0x01001000ff0877ac */ /* 0x000e620008000a00 */
[----:B------:R-:W-:Y:S01]  /*4f10*/  MOV R3, 0x0 ;  /* 0x0000000000037802 */ /* 0x000fe20000000f00 */
[----:B------:R-:W-:Y:S02]  /*4f20*/  HFMA2 R12, -RZ, RZ, 0, 5.9604644775390625e-08 ;  /* 0x00000001ff0c7431 */ /* 0x000fe400000001ff */
[----:B------:R-:W-:Y:S02]  /*4f30*/  IMAD.MOV.U32 R8, RZ, RZ, 0x70 ;  /* 0x00000070ff087424 */ /* 0x000fe400078e00ff */
[----:B------:R-:W-:Y:S01]  /*4f40*/  IMAD.MOV.U32 R13, RZ, RZ, RZ ;  /* 0x000000ffff0d7224 */ /* 0x000fe200078e00ff */
[----:B------:R-:W2:Y:S01]  /*4f50*/  LDCU.64 UR6, c[0x4][0x88] ;  /* 0x01001100ff0677ac */ /* 0x000ea20008000a00 */
[----:B------:R-:W3:Y:S01]  /*4f60*/  LDC.64 R2, c[0x4][R3] ;  /* 0x0100000003027b82 */ /* 0x000ee20000000a00 */
[----:B------:R-:W4:Y:S01]  /*4f70*/  LDCU.64 UR4, c[0x4][0x8] ;  /* 0x01000100ff0477ac */ /* 0x000f220008000a00 */
[----:B-1----:R-:W-:Y:S01]  /*4f80*/  MOV R5, UR9 ;  /* 0x0000000900057c02 */ /* 0x002fe20008000f00 */
[----:B------:R-:W-:Y:S01]  /*4f90*/  IMAD.U32 R4, RZ, RZ, UR8 ;  /* 0x00000008ff047e24 */ /* 0x000fe2000f8e00ff */
[----:B--2---:R-:W-:Y:S01]  /*4fa0*/  MOV R7, UR7 ;  /* 0x0000000700077c02 */ /* 0x004fe20008000f00 */
[----:B------:R-:W-:Y:S01]  /*4fb0*/  IMAD.U32 R6, RZ, RZ, UR6 ;  /* 0x00000006ff067e24 */ /* 0x000fe2000f8e00ff */
[----:B----4-:R-:W-:Y:S01]  /*4fc0*/  MOV R11, UR5 ;  /* 0x00000005000b7c02 */ /* 0x010fe20008000f00 */
[----:B------:R-:W-:Y:S02]  /*4fd0*/  IMAD.U32 R10, RZ, RZ, UR4 ;  /* 0x00000004ff0a7e24 */ /* 0x000fe4000f8e00ff */
[----:B------:R-:W-:Y:S07]  /*4fe0*/  LEPC R20, `(.L_x_84) ;  /* 0x000000001014794e */ /* 0x000fee0000000000 */
[----:B---3-5:R-:W-:Y:S05]  /*4ff0*/  CALL.ABS.NOINC R2 ;  /* 0x0000000002007343 */ /* 0x028fea0003c00000 */
.L_x_84:
[----:B------:R-:W-:Y:S01]  /*5000*/  LOP3.LUT P0, RZ, R192, 0x1b0, RZ, 0xc0, !PT ;  /* 0x000001b0c0ff7812 */ /* 0x000fe2000780c0ff */
[----:B------:R-:W-:Y:S11]  /*5010*/  BSSY.RECONVERGENT B6, `(.L_x_85) ;  /* 0x0000013000067945 */ /* 0x000ff60003800200 */
[----:B------:R-:W-:Y:S01]  /*5020*/  @!UPT UIADD3 URZ, UPT, UPT, URZ, URZ, URZ ;  /* 0x000000fffffff290 */ /* 0x000fe2000fffe0ff */
[----:B------:R-:W-:Y:S05]  /*5030*/  @!P0 BRA `(.L_x_86) ;  /* 0x0000000000408947 */ /* 0x000fea0003800000 */
        /* <DEDUP_REMOVED lines=16> */
.L_x_86:
[----:B------:R-:W-:Y:S05]  /*5140*/  BSYNC.RECONVERGENT B6 ;  /* 0x0000000000067941 */ /* 0x000fea0003800200 */
.L_x_85:
[----:B------:R-:W-:Y:S01]  /*5150*/  ISETP.NE.U32.AND P4, PT, R166, RZ, PT ;  /* 0x000000ffa600720c */ /* 0x000fe20003f85070 */
[----:B------:R-:W-:Y:S01]  /*5160*/  UISETP.NE.AND UP2, UPT, UR50, URZ, UPT ;  /* 0x000000ff3200728c */ /* 0x000fe2000bf45270 */
[----:B------:R-:W-:Y:S01]  /*5170*/  ISETP.NE.U32.AND P2, PT, RZ, UR38, PT ;  /* 0x00000026ff007c0c */ /* 0x000fe2000bf45070 */
[----:B------:R-:W-:Y:S01]  /*5180*/  UISETP.NE.U32.AND UP1, UPT, UR44, URZ, UPT ;  /* 0x000000ff2c00728c */ /* 0x000fe2000bf25070 */
[----:B------:R-:W-:Y:S01]  /*5190*/  ISETP.NE.AND.EX P4, PT, R167, RZ, PT, P4 ;  /* 0x000000ffa700720c */ /* 0x000fe20003f85340 */
[----:B------:R-:W-:Y:S01]  /*51a0*/  UPLOP3.LUT UP0, UPT, UPT, UPT, UPT, 0x40, 0x4 ;  /* 0x000000000004789c */ /* 0x000fe20003f0e870 */
[----:B------:R-:W-:Y:S01]  /*51b0*/  ISETP.NE.AND.EX P2, PT, RZ, UR39, PT, P2 ;  /* 0x00000027ff007c0c */ /* 0x000fe2000bf45320 */
[----:B------:R-:W-:Y:S01]  /*51c0*/  UISETP.NE.AND.EX UP1, UPT, UR45, URZ, UPT, UP1 ;  /* 0x000000ff2d00728c */ /* 0x000fe2000bf25310 */
[----:B------:R-:W-:Y:S04]  /*51d0*/  PLOP3.LUT P1, PT, PT, PT, UP2, 0x80, 0x8 ;  /* 0x000000000008781c */ /* 0x000fe80003f2f028 */
[----:B------:R-:W-:Y:S06]  /*51e0*/  @UP2 UPLOP3.LUT UP0, UPT, UPT, UPT, UP1, 0x80, 0x8 ;  /* 0x000000000008289c */ /* 0x000fec0003f0f010 */
[----:B------:R-:W-:Y:S01]  /*51f0*/  PLOP3.LUT P0, PT, PT, PT, UP0, 0x80, 0x8 ;  /* 0x000000000008781c */ /* 0x000fe20003f0f008 */
[----:B------:R-:W-:Y:S01]  /*5200*/  @!UPT UIADD3 URZ, UPT, UPT, URZ, URZ, URZ ;  /* 0x000000fffffff290 */ /* 0x000fe2000fffe0ff */
[----:B------:R-:W-:Y:S11]  /*5210*/  BRA.U !UP1, `(.L_x_87) ;  /* 0x0000000109387547 */ /* 0x000ff6000b800000 */
[----:B------:R-:W-:Y:S01]  /*5220*/  UISETP.NE.U32.AND UP0, UPT, UR38, URZ, UPT ;  /* 0x000000ff2600728c */ /* 0x000fe2000bf05070 */
[----:B------:R-:W-:Y:S02]  /*5230*/  HFMA2 R0, -RZ, RZ, 0, 5.9604644775390625e-08 ;  /* 0x00000001ff007431 */ /* 0x000fe400000001ff */
[----:B------:R-:W-:Y:S01]  /*5240*/  IMAD.MOV.U32 R171, RZ, RZ, 0x1 ;  /* 0x00000001ffab7424 */ /* 0x000fe200078e00ff */
[----:B------:R-:W-:Y:S06]  /*5250*/  UISETP.NE.AND.EX UP0, UPT, UR39, URZ, UPT, UP0 ;  /* 0x000000ff2700728c */ /* 0x000fec000bf05300 */
[----:B------:R-:W-:Y:S05]  /*5260*/  PLOP3.LUT P3, PT, PT, PT, UP0, 0x80, 0x8 ;  /* 0x000000000008781c */ /* 0x000fea0003f6f008 */
[----:B------:R-:W1:Y:S01]  /*5270*/  @UP0 LDCU.64 UR6, c[0x0][0x888] ;  /* 0x00011100ff0607ac */ /* 0x000e620008000a00 */
[----:B------:R-:W-:Y:S07]  /*5280*/  @UP0 UIMAD UR4, UR36, UR44, URZ ;  /* 0x0000002c240402a4 */ /* 0x000fee000f8e02ff */
[----:B------:R-:W-:Y:S01]  /*5290*/  @!P3 PRMT R171, R0, 0x7610, R171 ;  /* 0x0000761000abb816 */ /* 0x000fe200000000ab */
[----:B-1----:R-:W-:Y:S03]  /*52a0*/  @UP0 UIMAD.WIDE UR6, UR4, 0x4, UR6 ;  /* 0x00000004040608a5 */ /* 0x002fe6000f8e0206 */
[----:B------:R-:W1:Y:S03]  /*52b0*/  @!UP0 LDCU UR4, c[0x0][0x880] ;  /* 0x00011000ff0487ac */ /* 0x000e660008000800 */
[----:B------:R-:W-:Y:S01]  /*52c0*/  IMAD.U32 R2, RZ, RZ, UR6 ;  /* 0x00000006ff027e24 */ /* 0x000fe2000f8e00ff */
[----:B------:R-:W-:Y:S05]  /*52d0*/  MOV R3, UR7 ;  /* 0x0000000700037c02 */ /* 0x000fea0008000f00 */
[----:B-----5:R2:W5:Y:S02]  /*52e0*/  @P3 LDG.E R81, desc[UR46][R2.64] ;  /* 0x0000002e02513981 */ /* 0x020564000c1e1900 */
[----:B-12---:R-:W-:Y:S02]  /*52f0*/  @!P3 IMAD.U32 R81, RZ, RZ, UR4 ;  /* 0x00000004ff51be24 */ /* 0x006fe4000f8e00ff */
.L_x_87:
[----:B------:R-:W-:Y:S05]  /*5300*/  @!P4 BRA `(.L_x_88) ;  /* 0x000000000020c947 */ /* 0x000fea0003800000 */
[----:B------:R-:W-:Y:S04]  /*5310*/  ISETP.NE.U32.AND P3, PT, R164, RZ, PT ;  /* 0x000000ffa400720c */ /* 0x000fe80003f65070 */
[----:B------:R-:W-:Y:S11]  /*5320*/  ISETP.NE.AND.EX P3, PT, R165, RZ, PT, P3 ;  /* 0x000000ffa500720c */ /* 0x000ff60003f65330 */
[----:B------:R-:W-:Y:S02]  /*5330*/  @!UPT UIADD3 URZ, UPT, UPT, URZ, URZ, URZ ;  /* 0x000000fffffff290 */ /* 0x000fe4000fffe0ff */
[----:B------:R-:W1:Y:S01]  /*5340*/  @P3 LDC.64 R2, c[0x0][0x8a8] ;  /* 0x00022a00ff023b82 */ /* 0x000e620000000a00 */
[----:B------:R-:W-:Y:S04]  /*5350*/  @P3 IMAD R0, R166, UR36, RZ ;  /* 0x00000024a6003c24 */ /* 0x000fe8000f8e02ff */
[----:B-1----:R-:W-:Y:S05]  /*5360*/  @P3 IMAD.WIDE R2, R0, 0x4, R2 ;  /* 0x0000000400023825 */ /* 0x002fea00078e0202 */
[----:B-----5:R1:W5:Y:S02]  /*5370*/  @P3 LDG.E R78, desc[UR46][R2.64] ;  /* 0x0000002e024e3981 */ /* 0x020364000c1e1900 */
[----:B-1----:R-:W2:Y:S02]  /*5380*/  @!P3 LDC R78, c[0x0][0x8a0] ;  /* 0x00022800ff4ebb82 */ /* 0x002ea40000000800 */
.L_x_88:
[----:B-----5:R-:W-:Y:S01]  /*5390*/  FSETP.NEU.AND P4, PT, R81, RZ, PT ;  /* 0x000000ff5100720b */ /* 0x020fe20003f8d000 */
[----:B------:R-:W-:Y:S01]  /*53a0*/  BSSY B1, `(.L_x_89) ;  /* 0x0000047000017945 */ /* 0x000fe20003800000 */
[----:B------:R-:W-:Y:S01]  /*53b0*/  SEL R5, RZ, 0xffffffff, P2 ;  /* 0xffffffffff057807 */ /* 0x000fe20001000000 */
[----:B------:R-:W-:Y:S01]  /*53c0*/  IMAD.MOV.U32 R208, RZ, RZ, 0x1 ;  /* 0x00000001ffd07424 */ /* 0x000fe200078e00ff */
[----:B------:R-:W-:Y:S01]  /*53d0*/  LOP3.LUT P3, RZ, R171, 0xff, RZ, 0xc0, !PT ;  /* 0x000000ffabff7812 */ /* 0x000fe2000786c0ff */
[C---:B------:R-:W-:Y:S01]  /*53e0*/  IMAD R80, R76.reuse, 0x80, R79 ;  /* 0x000000804c507824 */ /* 0x040fe200078e024f */
[----:B------:R-:W-:Y:S02]  /*53f0*/  @P1 SEL R0, RZ, 0xffffffff, P4 ;  /* 0xffffffffff001807 */ /* 0x000fe40002000000 */
[----:B------:R-:W-:Y:S02]  /*5400*/  CS2R R162, SRZ ;  /* 0x0000000000a27805 */ /* 0x000fe4000001ff00 */
[----:B------:R-:W-:Y:S02]  /*5410*/  LEA R3, R181, UR49, 0x3 ;  /* 0x00000031b5037c11 */ /* 0x000fe4000f8e18ff */
[----:B------:R-:W-:Y:S02]  /*5420*/  CS2R R160, SRZ ;  /* 0x0000000000a07805 */ /* 0x000fe4000001ff00 */
[----:B------:R-:W-:Y:S02]  /*5430*/  @P0 SEL R0, R5, R0, !P3 ;  /* 0x0000000005000207 */ /* 0x000fe40005800000 */
[----:B------:R-:W-:Y:S02]  /*5440*/  CS2R R158, SRZ ;  /* 0x00000000009e7805 */ /* 0x000fe4000001ff00 */
[----:B------:R-:W-:Y:S02]  /*5450*/  LEA R207, R76, UR49, 0x3 ;  /* 0x000000314ccf7c11 */ /* 0x000fe4000f8e18ff */
[----:B------:R-:W-:Y:S02]  /*5460*/  CS2R R156, SRZ ;  /* 0x00000000009c7805 */ /* 0x000fe4000001ff00 */
[----:B------:R-:W-:Y:S02]  /*5470*/  @P1 LOP3.LUT R0, R0, 0x1, RZ, 0xc0, !PT ;  /* 0x0000000100001812 */ /* 0x000fe400078ec0ff */
[----:B------:R-:W-:Y:S02]  /*5480*/  CS2R R154, SRZ ;  /* 0x00000000009a7805 */ /* 0x000fe4000001ff00 */
[----:B------:R-:W-:Y:S02]  /*5490*/  SHF.L.U32 R2, R183, 0x1f, RZ ;  /* 0x0000001fb7027819 */ /* 0x000fe400000006ff */
[----:B------:R-:W-:Y:S02]  /*54a0*/  CS2R R152, SRZ ;  /* 0x0000000000987805 */ /* 0x000fe4000001ff00 */
[----:B------:R-:W-:Y:S02]  /*54b0*/  ISETP.NE.U32.OR P6, PT, R0, 0x1, !P1 ;  /* 0x000000010000780c */ /* 0x000fe40004fc5470 */
[----:B------:R-:W-:Y:S02]  /*54c0*/  CS2R R150, SRZ ;  /* 0x0000000000967805 */ /* 0x000fe4000001ff00 */
[----:B------:R-:W-:Y:S02]  /*54d0*/  PLOP3.LUT P2, PT, PT, PT, UP1, 0x80, 0x8 ;  /* 0x000000000008781c */ /* 0x000fe40003f4f018 */
[----:B------:R-:W-:Y:S02]  /*54e0*/  CS2R R148, SRZ ;  /* 0x0000000000947805 */ /* 0x000fe4000001ff00 */
[----:B------:R-:W-:Y:S02]  /*54f0*/  SEL R0, RZ, 0xffffffff, P4 ;  /* 0xffffffffff007807 */ /* 0x000fe40002000000 */
[----:B------:R-:W-:Y:S03]  /*5500*/  P2R R184, PR, RZ, 0x40 ;  /* 0x00000040ffb87803 */ /* 0x000fe60000000000 */
[----:B------:R-:W-:Y:S04]  /*5510*/  @P6 SHF.L.U32 R4, R180, 0x1f, RZ ;  /* 0x0000001fb4046819 */ /* 0x000fe800000006ff */
[----:B------:R-:W-:Y:S01]  /*5520*/  @P2 SEL R0, R5, R0, !P3 ;  /* 0x0000000005002207 */ /* 0x000fe20005800000 */
[----:B------:R-:W1:Y:S03]  /*5530*/  @P6 SYNCS.PHASECHK.TRANS64.TRYWAIT P1, [R3+URZ+0x70], R4 ;  /* 0x00007004030065a7 */ /* 0x000e6600080211ff */
[----:B------:R-:W-:Y:S04]  /*5540*/  LOP3.LUT R0, R0, 0x1, RZ, 0xc0, !PT ;  /* 0x0000000100007812 */ /* 0x000fe800078ec0ff */
[----:B------:R-:W-:Y:S04]  /*5550*/  ISETP.NE.U32.AND P5, PT, R0, 0x1, PT ;  /* 0x000000010000780c */ /* 0x000fe80003fa5070 */
[----:B------:R-:W-:Y:S01]  /*5560*/  P2R R209, PR, RZ, 0x20 ;  /* 0x00000020ffd17803 */ /* 0x000fe20000000000 */
[----:B------:R3:W4:Y:S01]  /*5570*/  SYNCS.PHASECHK.TRANS64.TRYWAIT P0, [R207+URZ+0xc0], R2 ;  /* 0x0000c002cf0075a7 */ /* 0x00072200080011ff */
[----:B-1----:R-:W-:Y:S01]  /*5580*/  @P6 SEL R208, RZ, 0x1, !P1 ;  /* 0x00000001ffd06807 */ /* 0x002fe20004800000 */
[----:B---3--:R-:W-:Y:S06]  /*5590*/  @!P6 BRA `(.L_x_90) ;  /* 0x00000000009ce947 */ /* 0x008fec0003800000 */
[----:B------:R-:W-:Y:S01]  /*55a0*/  @P5 IMAD R6, R181, 0x2000, R190 ;  /* 0x00002000b5065824 */ /* 0x000fe200078e02be */
[----:B------:R-:W-:Y:S01]  /*55b0*/  ISETP.NE.AND P1, PT, R208, RZ, PT ;  /* 0x000000ffd000720c */ /* 0x000fe20003f25270 */
[----:B------:R-:W-:Y:S01]  /*55c0*/  BSSY B0, `(.L_x_91) ;  /* 0x0000010000007945 */ /* 0x000fe20003800000 */
[----:B------:R-:W-:Y:S01]  /*55d0*/  CS2R R150, SRZ ;  /* 0x0000000000967805 */ /* 0x000fe2000001ff00 */
[--C-:B------:R-:W-:Y:S01]  /*55e0*/  @P5 IMAD R7, R191, -0x10, R6.reuse ;  /* 0xfffffff0bf075824 */ /* 0x100fe200078e0206 */
[----:B------:R-:W-:Y:S01]  /*55f0*/  CS2R R148, SRZ ;  /* 0x0000000000947805 */ /* 0x000fe2000001ff00 */
[----:B------:R-:W-:Y:S01]  /*5600*/  @P5 IMAD R5, R189, -0x10, R6 ;  /* 0xfffffff0bd055824 */ /* 0x000fe200078e0206 */
[----:B------:R-:W-:Y:S01]  /*5610*/  CS2R R158, SRZ ;  /* 0x00000000009e7805 */ /* 0x000fe2000001ff00 */
[----:B------:R-:W-:Y:S01]  /*5620*/  @P5 IMAD R4, R188, 0x10, R7 ;  /* 0x00000010bc045824 */ /* 0x000fe200078e0207 */
[----:B------:R-:W-:Y:S02]  /*5630*/  CS2R R156, SRZ ;  /* 0x00000000009c7805 */ /* 0x000fe4000001ff00 */
[----:B------:R-:W-:Y:S02]  /*5640*/  CS2R R154, SRZ ;  /* 0x00000000009a7805 */ /* 0x000fe4000001ff00 */
[----:B------:R-:W-:Y:S02]  /*5650*/  CS2R R152, SRZ ;  /* 0x0000000000987805 */ /* 0x000fe4000001ff00 */
[----:B------:R-:W-:Y:S02]  /*5660*/  CS2R R162, SRZ ;  /* 0x0000000000a27805 */ /* 0x000fe4000001ff00 */
[----:B------:R-:W-:Y:S01]  /*5670*/  CS2R R160, SRZ ;  /* 0x0000000000a07805 */ /* 0x000fe2000001ff00 */
[----:B------:R-:W-:Y:S06]  /*5680*/  @P1 BRA `(.L_x_92) ;  /* 0x00000000000c1947 */ /* 0x000fec0003800000 */
[----:B------:R-:W-:Y:S04]  /*5690*/  SHF.L.U32 R0, R180, 0x1f, RZ ;  /* 0x0000001fb4007819 */ /* 0x000fe800000006ff */
[----:B------:R-:W1:Y:S02]  /*56a0*/  SYNCS.PHASECHK.TRANS64.TRYWAIT P1, [R3+URZ+0x70], R0 ;  /* 0x00007000030075a7 */ /* 0x000e6400080211ff */
[----:B-1----:R-:W-:Y:S05]  /*56b0*/  @!P1 BRA `(.L_x_93) ;  /* 0x0000003400689947 */ /* 0x002fea0003800000 */
.L_x_92:
[----:B------:R-:W-:Y:S05]  /*56c0*/  BSYNC B0 ;  /* 0x0000000000007941 */ /* 0x000fea0003800000 */
.L_x_91:
[----:B------:R-:W-:Y:S01]  /*56d0*/  ISETP.NE.AND P1, PT, R209, RZ, PT ;  /* 0x000000ffd100720c */ /* 0x000fe20003f25270 */
[----:B-1----:R-:W-:Y:S02]  /*56e0*/  VIADD R3, R3, 0x80 ;  /* 0x0000008003037836 */ /* 0x002fe40000000000 */
[----:B------:R-:W-:Y:S02]  /*56f0*/  IMAD.U32 R0, RZ, RZ, UR37 ;  /* 0x00000025ff007e24 */ /* 0x000fe4000f8e00ff */
[----:B------:R-:W-:Y:S03]  /*5700*/  VIADD R181, R181, 0x1 ;  /* 0x00000001b5b57836 */ /* 0x000fe60000000000 */
[----:B------:R-:W-:Y:S05]  /*5710*/  PRMT R0, R0, 0x654, R3 ;  /* 0x0000065400007816 */ /* 0x000fea0000000003 */
[----:B------:R1:W3:Y:S04]  /*5720*/  @P1 LDS.128 R148, [R6] ;  /* 0x0000000006941984 */ /* 0x0002e80000000c00 */
[----:B------:R1:W1:Y:S04]  /*5730*/  @P1 LDS.128 R156, [R5+0x20] ;  /* 0x00002000059c1984 */ /* 0x0002680000000c00 */
[----:B------:R1:W1:Y:S04]  /*5740*/  @P1 LDS.128 R152, [R7+0x10] ;  /* 0x0000100007981984 */ /* 0x0002680000000c00 */
[----:B------:R1:W1:Y:S01]  /*5750*/  @P1 LDS.128 R160, [R4+0x10] ;  /* 0x0000100004a01984 */ /* 0x0002620000000c00 */
[C---:B------:R-:W-:Y:S01]  /*5760*/  ISETP.NE.AND P1, PT, R181.reuse, 0x2, PT ;  /* 0x00000002b500780c */ /* 0x040fe20003f25270 */
[----:B------:R-:W-:Y:S01]  /*5770*/  @!PT LDS RZ, [RZ] ;  /* 0x00000000fffff984 */ /* 0x000fe20000000800 */
[----:B------:R-:W-:Y:S01]  /*5780*/  @!PT LDS RZ, [RZ] ;  /* 0x00000000fffff984 */ /* 0x000fe20000000800 */
[----:B------:R-:W-:Y:S01]  /*5790*/  @!PT LDS RZ, [RZ] ;  /* 0x00000000fffff984 */ /* 0x000fe20000000800 */
[----:B------:R-:W-:Y:S01]  /*57a0*/  @!PT LDS RZ, [RZ] ;  /* 0x00000000fffff984 */ /* 0x000fe20000000800 */
[----:B------:R5:W-:Y:S06]  /*57b0*/  MEMBAR.ALL.CTA ;  /* 0x0000000000007992 */ /* 0x000bec0000008000 */
[----:B-----5:R-:W5:Y:S01]  /*57c0*/  FENCE.VIEW.ASYNC.S ;  /* 0x00000000000073c6 */ /* 0x020f620000000000 */
[----:B------:R-:W-:Y:S02]  /*57d0*/  SEL R3, RZ, 0x1, P1 ;  /* 0x00000001ff037807 */ /* 0x000fe40000800000 */
[----:B------:R-:W-:Y:S02]  /*57e0*/  SEL R181, R181, RZ, P1 ;  /* 0x000000ffb5b57207 */ /* 0x000fe40000800000 */
[----:B------:R-:W-:Y:S01]  /*57f0*/  LOP3.LUT R180, R180, R3, RZ, 0x3c, !PT ;  /* 0x00000003b4b47212 */ /* 0x000fe200078e3cff */
[----:B-----5:R1:W-:Y:S06]  /*5800*/  SYNCS.ARRIVE.TRANS64.RED.A1T0 RZ, [R0+URZ], RZ ;  /* 0x000000ff00ff79a7 */ /* 0x0203ec00081004ff */
.L_x_90:
[----:B------:R-:W-:Y:S05]  /*5810*/  BSYNC B1 ;  /* 0x0000000000017941 */ /* 0x000fea0003800000 */
.L_x_89:
[----:B-1----:R-:W-:Y:S04]  /*5820*/  SHF.R.U32.HI R0, RZ, 0x15, R80 ;  /* 0x00000015ff007819 */ /* 0x002fe80000011650 */
[----:B------:R-:W-:Y:S01]  /*5830*/  LOP3.LUT P1, RZ, R0, 0x3, R173, 0x48, !PT ;  /* 0x0000000300ff7812 */ /* 0x000fe200078248ad */
[----:B------:R-:W-:Y:S01]  /*5840*/  @!UPT UIADD3 URZ, UPT, UPT, URZ, URZ, URZ ;  /* 0x000000fffffff290 */ /* 0x000fe2000fffe0ff */
[----:B----4-:R-:W-:Y:S11]  /*5850*/  @P0 BRA `(.L_x_94) ;  /* 0x0000000000080947 */ /* 0x010ff60003800000 */
[----:B------:R-:W1:Y:S02]  /*5860*/  SYNCS.PHASECHK.TRANS64.TRYWAIT P0, [R207+URZ+0xc0], R2 ;  /* 0x0000c002cf0075a7 */ /* 0x000e6400080011ff */
[----:B-1----:R-:W-:Y:S05]  /*5870*/  @!P0 BRA `(.L_x_95) ;  /* 0x00000034000c8947 */ /* 0x002fea0003800000 */
.L_x_94:
[----:B------:R-:W-:Y:S04]  /*5880*/  BSSY.RECONVERGENT B6, `(.L_x_96) ;  /* 0x0000012000067945 */ /* 0x000fe80003800200 */
[----:B------:R-:W-:Y:S05]  /*5890*/  @!P1 BRA `(.L_x_97) ;  /* 0x0000000000409947 */ /* 0x000fea0003800000 */
[----:B------:R-:W4:Y:S01]  /*58a0*/  LDCU.64 UR8, c[0x4][0x70] ;  /* 0x01000e00ff0877ac */ /* 0x000f220008000a00 */
[----:B------:R-:W-:Y:S01]  /*58b0*/  MOV R3, 0x0 ;  /* 0x0000000000037802 */ /* 0x000fe20000000f00 */
[----:B------:R-:W-:Y:S02]  /*58c0*/  HFMA2 R12, -RZ, RZ, 0, 5.9604644775390625e-08 ;  /* 0x00000001ff0c7431 */ /* 0x000fe400000001ff */
[----:B------:R-:W-:Y:S02]  /*58d0*/  IMAD.MOV.U32 R8, RZ, RZ, 0x192 ;  /* 0x00000192ff087424 */ /* 0x000fe400078e00ff */
[----:B------:R-:W-:Y:S01]  /*58e0*/  IMAD.MOV.U32 R13, RZ, RZ, RZ ;  /* 0x000000ffff0d7224 */ /* 0x000fe200078e00ff */
[----:B------:R-:W5:Y:S01]  /*58f0*/  LDCU.64 UR6, c[0x4][0x78] ;  /* 0x01000f00ff0677ac */ /* 0x000f620008000a00 */
[----:B-1----:R-:W1:Y:S01]  /*5900*/  LDC.64 R2, c[0x4][R3] ;  /* 0x0100000003027b82 */ /* 0x002e620000000a00 */
[----:B------:R-:W2:Y:S01]  /*5910*/  LDCU.64 UR4, c[0x4][0x10] ;  /* 0x01000200ff0477ac */ /* 0x000ea20008000a00 */
[----:B----4-:R-:W-:Y:S01]  /*5920*/  MOV R5, UR9 ;  /* 0x0000000900057c02 */ /* 0x010fe20008000f00 */
[----:B------:R-:W-:Y:S01]  /*5930*/  IMAD.U32 R4, RZ, RZ, UR8 ;  /* 0x00000008ff047e24 */ /* 0x000fe2000f8e00ff */
[----:B-----5:R-:W-:Y:S01]  /*5940*/  MOV R7, UR7 ;  /* 0x0000000700077c02 */ /* 0x020fe20008000f00 */
[----:B------:R-:W-:Y:S01]  /*5950*/  IMAD.U32 R6, RZ, RZ, UR6 ;  /* 0x00000006ff067e24 */ /* 0x000fe2000f8e00ff */
[----:B--2---:R-:W-:Y:S01]  /*5960*/  MOV R11, UR5 ;  /* 0x00000005000b7c02 */ /* 0x004fe20008000f00 */
[----:B------:R-:W-:Y:S02]  /*5970*/  IMAD.U32 R10, RZ, RZ, UR4 ;  /* 0x00000004ff0a7e24 */ /* 0x000fe4000f8e00ff */
[----:B------:R-:W-:Y:S07]  /*5980*/  LEPC R20, `(.L_x_97) ;  /* 0x000000001014794e */ /* 0x000fee0000000000 */
[----:B-1-3--:R-:W-:Y:S05]  /*5990*/  CALL.ABS.NOINC R2 ;  /* 0x0000000002007343 */ /* 0x00afea0003c00000 */
.L_x_97:
[----:B------:R-:W-:Y:S05]  /*59a0*/  BSYNC.RECONVERGENT B6 ;  /* 0x0000000000067941 */ /* 0x000fea0003800200 */
.L_x_96:
[-C--:B---3--:R-:W-:Y:S01]  /*59b0*/  F2FP.F16.E5M2.UNPACK_B R83, R148.reuse ;  /* 0x00000094ff53723e */ /* 0x088fe200020004ff */
[----:B------:R-:W-:Y:S05]  /*59c0*/  WARPSYNC.ALL ;  /* 0x0000000000007948 */ /* 0x000fea0003800000 */
[----:B------:R-:W-:Y:S01]  /*59d0*/  R2UR UR4, R80 ;  /* 0x00000000500472ca */ /* 0x000fe200000e0000 */
[--C-:B------:R-:W-:Y:S01]  /*59e0*/  HADD2.F32 R82, -RZ, R83.reuse.H0_H0 ;  /* 0x20000053ff527230 */ /* 0x100fe20000004100 */
[----:B------:R-:W-:Y:S01]  /*59f0*/  F2FP.F16.E5M2.UNPACK_B R85, R148.H1 ;  /* 0x00000094ff55723e */ /* 0x000fe200030004ff */
[----:B------:R-:W-:Y:S01]  /*5a00*/  HADD2.F32 R83, -RZ, R83.H1_H1 ;  /* 0x30000053ff537230 */ /* 0x000fe20000004100 */
[-C--:B------:R-:W-:Y:S01]  /*5a10*/  F2FP.F16.E5M2.UNPACK_B R87, R149.reuse ;  /* 0x00000095ff57723e */ /* 0x080fe200020004ff */
[----:B------:R-:W-:Y:S01]  /*5a20*/  BSSY.RECONVERGENT B0, `(.L_x_98) ;  /* 0x000011d000007945 */ /* 0x000fe20003800200 */
[----:B------:R-:W-:Y:S01]  /*5a30*/  F2FP.F16.E5M2.UNPACK_B R89, R149.H1 ;  /* 0x00000095ff59723e */ /* 0x000fe200030004ff */
[----:B------:R-:W-:Y:S01]  /*5a40*/  HADD2.F32 R84, -RZ, R85.H0_H0 ;  /* 0x20000055ff547230 */ /* 0x000fe20000004100 */
[-C--:B------:R-:W-:Y:S01]  /*5a50*/  F2FP.F16.E5M2.UNPACK_B R91, R150.reuse ;  /* 0x00000096ff5b723e */ /* 0x080fe200020004ff */
[----:B------:R-:W-:Y:S01]  /*5a60*/  HADD2.F32 R88, -RZ, R87.H1_H1 ;  /* 0x30000057ff587230 */ /* 0x000fe20000004100 */
[----:B------:R-:W-:Y:S01]  /*5a70*/  F2FP.F16.E5M2.UNPACK_B R93, R150.H1 ;  /* 0x00000096ff5d723e */ /* 0x000fe200030004ff */
[----:B------:R-:W-:Y:S01]  /*5a80*/  HADD2.F32 R86, -RZ, R85.H1_H1 ;  /* 0x30000055ff567230 */ /* 0x000fe20000004100 */
[-C--:B------:R-:W-:Y:S01]  /*5a90*/  F2FP.F16.E5M2.UNPACK_B R95, R151.reuse ;  /* 0x00000097ff5f723e */ /* 0x080fe200020004ff */
[----:B------:R-:W2:Y:S01]  /*5aa0*/  LDTM.x64 R4, tmem[UR4] ;  /* 0x00000004000479ee */ /* 0x000ea20008340000 */
[----:B------:R-:W-:Y:S01]  /*5ab0*/  F2FP.F16.E5M2.UNPACK_B R97, R151.H1 ;  /* 0x00000097ff61723e */ /* 0x000fe200030004ff */
[----:B------:R-:W-:Y:S01]  /*5ac0*/  HADD2.F32 R85, -RZ, R87.H0_H0 ;  /* 0x20000057ff557230 */ /* 0x000fe20000004100 */
[-C--:B------:R-:W-:Y:S01]  /*5ad0*/  F2FP.F16.E5M2.UNPACK_B R99, R152.reuse ;  /* 0x00000098ff63723e */ /* 0x080fe200020004ff */
[----:B------:R-:W-:Y:S01]  /*5ae0*/  HADD2.F32 R87, -RZ, R89.H0_H0 ;  /* 0x20000059ff577230 */ /* 0x000fe20000004100 */
[----:B------:R-:W-:Y:S01]  /*5af0*/  F2FP.F16.E5M2.UNPACK_B R101, R152.H1 ;  /* 0x00000098ff65723e */ /* 0x000fe200030004ff */
[----:B------:R-:W-:Y:S01]  /*5b00*/  HADD2.F32 R92, -RZ, R91.H1_H1 ;  /* 0x3000005bff5c7230 */ /* 0x000fe20000004100 */
[----:B------:R-:W-:Y:S01]  /*5b10*/  ISETP.NE.AND P6, PT, R184, RZ, PT ;  /* 0x000000ffb800720c */ /* 0x000fe20003fc5270 */
[----:B------:R-:W-:Y:S01]  /*5b20*/  HADD2.F32 R96, -RZ, R95.H1_H1 ;  /* 0x3000005fff607230 */ /* 0x000fe20000004100 */
[----:B------:R-:W-:Y:S01]  /*5b30*/  SHF.L.U32 R211, R176, 0x4, RZ ;  /* 0x00000004b0d37819 */ /* 0x000fe200000006ff */
[----:B------:R-:W-:Y:S01]  /*5b40*/  HADD2.F32 R100, -RZ, R99.H1_H1 ;  /* 0x30000063ff647230 */ /* 0x000fe20000004100 */
[----:B------:R-:W-:Y:S01]  /*5b50*/  SHF.L.U32 R219, R175, 0x4, RZ ;  /* 0x00000004afdb7819 */ /* 0x000fe200000006ff */
[----:B------:R-:W-:Y:S01]  /*5b60*/  HADD2.F32 R90, -RZ, R89.H1_H1 ;  /* 0x30000059ff5a7230 */ /* 0x000fe20000004100 */
[C---:B------:R-:W-:Y:S01]  /*5b70*/  IADD3 R204, PT, PT, R190.reuse, R211, RZ ;  /* 0x000000d3becc7210 */ /* 0x040fe20007ffe0ff */
[----:B------:R-:W-:Y:S01]  /*5b80*/  HADD2.F32 R89, -RZ, R91.H0_H0 ;  /* 0x2000005bff597230 */ /* 0x000fe20000004100 */
[----:B------:R-:W-:Y:S01]  /*5b90*/  IADD3 R206, PT, PT, R190, R219, RZ ;  /* 0x000000dbbece7210 */ /* 0x000fe20007ffe0ff */
[--C-:B------:R-:W-:Y:S01]  /*5ba0*/  HADD2.F32 R91, -RZ, R93.reuse.H0_H0 ;  /* 0x2000005dff5b7230 */ /* 0x100fe20000004100 */
[----:B------:R-:W-:Y:S01]  /*5bb0*/  SHF.L.U32 R217, R188, 0x4, RZ ;  /* 0x00000004bcd97819 */ /* 0x000fe200000006ff */
[----:B------:R-:W-:Y:S01]  /*5bc0*/  HADD2.F32 R94, -RZ, R93.H1_H1 ;  /* 0x3000005dff5e7230 */ /* 0x000fe20000004100 */
[-C--:B------:R-:W-:Y:S01]  /*5bd0*/  F2FP.F16.E5M2.UNPACK_B R103, R153.reuse ;  /* 0x00000099ff67723e */ /* 0x080fe200020004ff */
[----:B------:R-:W-:Y:S01]  /*5be0*/  HADD2.F32 R93, -RZ, R95.H0_H0 ;  /* 0x2000005fff5d7230 */ /* 0x000fe20000004100 */
[----:B------:R-:W-:Y:S01]  /*5bf0*/  IADD3 R205, PT, PT, R217, R204, RZ ;  /* 0x000000ccd9cd7210 */ /* 0x000fe20007ffe0ff */
[----:B------:R-:W-:Y:S01]  /*5c00*/  HADD2.F32 R95, -RZ, R97.H0_H0 ;  /* 0x20000061ff5f7230 */ /* 0x000fe20000004100 */
[----:B------:R-:W-:Y:S01]  /*5c10*/  F2FP.F16.E5M2.UNPACK_B R105, R153.H1 ;  /* 0x00000099ff69723e */ /* 0x000fe200030004ff */
[C---:B--2---:R-:W-:Y:S01]  /*5c20*/  FMUL R0, R78.reuse, R4 ;  /* 0x000000044e007220 */ /* 0x044fe20000400000 */
[C---:B-1----:R-:W-:Y:S01]  /*5c30*/  FMUL R2, R78.reuse, R5 ;  /* 0x000000054e027220 */ /* 0x042fe20000400000 */
[C---:B------:R-:W-:Y:S01]  /*5c40*/  FMUL R4, R78.reuse, R8 ;  /* 0x000000084e047220 */ /* 0x040fe20000400000 */
[C---:B------:R-:W-:Y:S01]  /*5c50*/  FMUL R5, R78.reuse, R9 ;  /* 0x000000094e057220 */ /* 0x040fe20000400000 */
[C---:B------:R-:W-:Y:S01]  /*5c60*/  FFMA R0, R81.reuse, R82, R0 ;  /* 0x0000005251007223 */ /* 0x040fe20000000000 */
[C---:B------:R-:W-:Y:S01]  /*5c70*/  FFMA R2, R81.reuse, R83, R2 ;  /* 0x0000005351027223 */ /* 0x040fe20000000002 */
[C---:B------:R-:W-:Y:S01]  /*5c80*/  FMUL R8, R78.reuse, R12 ;  /* 0x0000000c4e087220 */ /* 0x040fe20000400000 */
[C---:B------:R-:W-:Y:S01]  /*5c90*/  FMUL R9, R78.reuse, R13 ;  /* 0x0000000d4e097220 */ /* 0x040fe20000400000 */
[C---:B------:R-:W-:Y:S01]  /*5ca0*/  FMUL R12, R78.reuse, R16 ;  /* 0x000000104e0c7220 */ /* 0x040fe20000400000 */
[C---:B------:R-:W-:Y:S01]  /*5cb0*/  FMUL R13, R78.reuse, R17 ;  /* 0x000000114e0d7220 */ /* 0x040fe20000400000 */
[C---:B------:R-:W-:Y:S01]  /*5cc0*/  FMUL R16, R78.reuse, R20 ;  /* 0x000000144e107220 */ /* 0x040fe20000400000 */
[C---:B------:R-:W-:Y:S01]  /*5cd0*/  FMUL R17, R78.reuse, R21 ;  /* 0x000000154e117220 */ /* 0x040fe20000400000 */
[----:B------:R-:W-:Y:S02]  /*5ce0*/  HADD2.F32 R104, -RZ, R103.H1_H1 ;  /* 0x30000067ff687230 */ /* 0x000fe40000004100 */
[C---:B------:R-:W-:Y:S01]  /*5cf0*/  FMUL R20, R78.reuse, R24 ;  /* 0x000000184e147220 */ /* 0x040fe20000400000 */
[C---:B------:R-:W-:Y:S01]  /*5d00*/  FMUL R21, R78.reuse, R25 ;  /* 0x000000194e157220 */ /* 0x040fe20000400000 */
[C---:B------:R-:W-:Y:S01]  /*5d10*/  FMUL R24, R78.reuse, R28 ;  /* 0x0000001c4e187220 */ /* 0x040fe20000400000 */
[C---:B------:R-:W-:Y:S01]  /*5d20*/  FMUL R25, R78.reuse, R29 ;  /* 0x0000001d4e197220 */ /* 0x040fe20000400000 */
[C---:B------:R-:W-:Y:S01]  /*5d30*/  FMUL R28, R78.reuse, R32 ;  /* 0x000000204e1c7220 */ /* 0x040fe20000400000 */
[C---:B------:R-:W-:Y:S01]  /*5d40*/  FMUL R29, R78.reuse, R33 ;  /* 0x000000214e1d7220 */ /* 0x040fe20000400000 */
[C---:B------:R-:W-:Y:S01]  /*5d50*/  FMUL R32, R78.reuse, R36 ;  /* 0x000000244e207220 */ /* 0x040fe20000400000 */
[----:B------:R-:W-:Y:S01]  /*5d60*/  F2FP.F16.E5M2.UNPACK_B R107, R154 ;  /* 0x0000009aff6b723e */ /* 0x000fe200020004ff */
[C---:B------:R-:W-:Y:S01]  /*5d70*/  FMUL R33, R78.reuse, R37 ;  /* 0x000000254e217220 */ /* 0x040fe20000400000 */
[C---:B------:R-:W-:Y:S01]  /*5d80*/  FMUL R36, R78.reuse, R40 ;  /* 0x000000284e247220 */ /* 0x040fe20000400000 */
[----:B------:R-:W-:Y:S01]  /*5d90*/  F2FP.F16.E5M2.UNPACK_B R109, R154.H1 ;  /* 0x0000009aff6d723e */ /* 0x000fe200030004ff */
[C---:B------:R-:W-:Y:S01]  /*5da0*/  FMUL R37, R78.reuse, R41 ;  /* 0x000000294e257220 */ /* 0x040fe20000400000 */
[----:B------:R-:W-:Y:S02]  /*5db0*/  HADD2.F32 R108, -RZ, R107.H1_H1 ;  /* 0x3000006bff6c7230 */ /* 0x000fe40000004100 */
        /* <DEDUP_REMOVED lines=26> */
[C---:B------:R-:W-:Y:S01]  /*5f60*/  FFMA R3, R81.reuse, R84, R3 ;  /* 0x0000005451037223 */ /* 0x040fe20000000003 */
[C---:B------:R-:W-:Y:S01]  /*5f70*/  FFMA R7, R81.reuse, R86, R7 ;  /* 0x0000005651077223 */ /* 0x040fe20000000007 */
[----:B------:R-:W-:Y:S01]  /*5f80*/  F2FP.F16.E5M2.UNPACK_B R127, R159 ;  /* 0x0000009fff7f723e */ /* 0x000fe200020004ff */
[C---:B------:R-:W-:Y:S01]  /*5f90*/  FFMA R4, R81.reuse, R85, R4 ;  /* 0x0000005551047223 */ /* 0x040fe20000000004 */
[C---:B------:R-:W-:Y:S01]  /*5fa0*/  FFMA R5, R81.reuse, R88, R5 ;  /* 0x0000005851057223 */ /* 0x040fe20000000005 */
[----:B------:R-:W-:Y:S01]  /*5fb0*/  F2FP.F16.E5M2.UNPACK_B R129, R159.H1 ;  /* 0x0000009fff81723e */ /* 0x000fe200030004ff */
[----:B------:R-:W-:Y:S01]  /*5fc0*/  FFMA R6, R81, R87, R6 ;  /* 0x0000005751067223 */ /* 0x000fe20000000006 */
[----:B------:R-:W-:Y:S01]  /*5fd0*/  F2FP.SATFINITE.E5M2.F32.PACK_AB_MERGE_C R185, R7, R3, RZ ;  /* 0x0000000307b9723e */ /* 0x000fe200048060ff */
[----:B------:R-:W-:Y:S02]  /*5fe0*/  HADD2.F32 R124, -RZ, R123.H1_H1 ;  /* 0x3000007bff7c7230 */ /* 0x000fe40000004100 */
[----:B------:R-:W-:Y:S01]  /*5ff0*/  FMUL R11, R78, R11 ;  /* 0x0000000b4e0b7220 */ /* 0x000fe20000400000 */
[----:B------:R-:W-:Y:S01]  /*6000*/  HADD2.F32 R128, -RZ, R127.H1_H1 ;  /* 0x3000007fff807230 */ /* 0x000fe20000004100 */
[----:B------:R-:W-:Y:S01]  /*6010*/  F2FP.SATFINITE.E5M2.F32.PACK_AB_MERGE_C R184, R2, R0, R185 ;  /* 0x0000000002b8723e */ /* 0x000fe200048060b9 */
[C---:B------:R-:W-:Y:S01]  /*6020*/  FMUL R10, R78.reuse, R14 ;  /* 0x0000000e4e0a7220 */ /* 0x040fe20000400000 */
[C---:B------:R-:W-:Y:S01]  /*6030*/  FFMA R11, R81.reuse, R90, R11 ;  /* 0x0000005a510b7223 */ /* 0x040fe2000000000b */
[C---:B------:R-:W-:Y:S01]  /*6040*/  FFMA R8, R81.reuse, R89, R8 ;  /* 0x0000005951087223 */ /* 0x040fe20000000008 */
[----:B------:R-:W-:Y:S01]  /*6050*/  FFMA R9, R81, R92, R9 ;  /* 0x0000005c51097223 */ /* 0x000fe20000000009 */
[----:B------:R-:W-:Y:S01]  /*6060*/  F2FP.F16.E5M2.UNPACK_B R131, R160 ;  /* 0x000000a0ff83723e */ /* 0x000fe200020004ff */
[----:B------:R-:W-:Y:S01]  /*6070*/  HADD2.F32 R98, -RZ, R97.H1_H1 ;  /* 0x30000061ff627230 */ /* 0x000fe20000004100 */
[----:B------:R-:W-:Y:S01]  /*6080*/  F2FP.SATFINITE.E5M2.F32.PACK_AB_MERGE_C R186, R11, R6, RZ ;  /* 0x000000060bba723e */ /* 0x000fe200048060ff */
[----:B------:R-:W-:Y:S01]  /*6090*/  FFMA R10, R81, R91, R10 ;  /* 0x0000005b510a7223 */ /* 0x000fe2000000000a */
[----:B------:R-:W-:Y:S02]  /*60a0*/  HADD2.F32 R97, -RZ, R99.H0_H0 ;  /* 0x20000063ff617230 */ /* 0x000fe40000004100 */
[C---:B------:R-:W-:Y:S01]  /*60b0*/  FMUL R15, R78.reuse, R15 ;  /* 0x0000000f4e0f7220 */ /* 0x040fe20000400000 */
[----:B------:R-:W-:Y:S01]  /*60c0*/  F2FP.SATFINITE.E5M2.F32.PACK_AB_MERGE_C R185, R5, R4, R186 ;  /* 0x0000000405b9723e */ /* 0x000fe200048060ba */
[----:B------:R-:W-:Y:S02]  /*60d0*/  HADD2.F32 R132, -RZ, R131.H1_H1 ;  /* 0x30000083ff847230 */ /* 0x000fe40000004100 */
[C---:B------:R-:W-:Y:S01]  /*60e0*/  FMUL R14, R78.reuse, R18 ;  /* 0x000000124e0e7220 */ /* 0x040fe20000400000 */
[C---:B------:R-:W-:Y:S01]  /*60f0*/  FFMA R15, R81.reuse, R94, R15 ;  /* 0x0000005e510f7223 */ /* 0x040fe2000000000f */
[C---:B------:R-:W-:Y:S01]  /*6100*/  FFMA R12, R81.reuse, R93, R12 ;  /* 0x0000005d510c7223 */ /* 0x040fe2000000000c */
[----:B------:R-:W-:Y:S01]  /*6110*/  FFMA R13, R81, R96, R13 ;  /* 0x00000060510d7223 */ /* 0x000fe2000000000d */
[----:B------:R-:W-:Y:S01]  /*6120*/  F2FP.F16.E5M2.UNPACK_B R133, R160.H1 ;  /* 0x000000a0ff85723e */ /* 0x000fe200030004ff */
[--C-:B------:R-:W-:Y:S01]  /*6130*/  HADD2.F32 R99, -RZ, R101.reuse.H0_H0 ;  /* 0x20000065ff637230 */ /* 0x100fe20000004100 */
[----:B------:R-:W-:Y:S01]  /*6140*/  F2FP.SATFINITE.E5M2.F32.PACK_AB_MERGE_C R186, R15, R10, RZ ;  /* 0x0000000a0fba723e */ /* 0x000fe200048060ff */
[----:B------:R-:W-:Y:S01]  /*6150*/  FFMA R14, R81, R95, R14 ;  /* 0x0000005f510e7223 */ /* 0x000fe2000000000e */
[C---:B------:R-:W-:Y:S01]  /*6160*/  FMUL R19, R78.reuse, R19 ;  /* 0x000000134e137220 */ /* 0x040fe20000400000 */
[----:B------:R-:W-:Y:S01]  /*6170*/  HADD2.F32 R102, -RZ, R101.H1_H1 ;  /* 0x30000065ff667230 */ /* 0x000fe20000004100 */
[----:B------:R-:W-:Y:S01]  /*6180*/  F2FP.SATFINITE.E5M2.F32.PACK_AB_MERGE_C R186, R9, R8, R186 ;  /* 0x0000000809ba723e */ /* 0x000fe200048060ba */
[----:B------:R-:W-:Y:S02]  /*6190*/  HADD2.F32 R101, -RZ, R103.H0_H0 ;  /* 0x20000067ff657230 */ /* 0x000fe40000004100 */
[C---:B------:R-:W-:Y:S01]  /*61a0*/  FFMA R19, R81.reuse, R98, R19 ;  /* 0x0000006251137223 */ /* 0x040fe20000000013 */
[C---:B------:R-:W-:Y:S01]  /*61b0*/  FFMA R16, R81.reuse, R97, R16 ;  /* 0x0000006151107223 */ /* 0x040fe20000000010 */
[----:B------:R-:W-:Y:S01]  /*61c0*/  FFMA R17, R81, R100, R17 ;  /* 0x0000006451117223 */ /* 0x000fe20000000011 */
[C---:B------:R-:W-:Y:S01]  /*61d0*/  FMUL R18, R78.reuse, R22 ;  /* 0x000000164e127220 */ /* 0x040fe20000400000 */
[----:B------:R-:W-:Y:S01]  /*61e0*/  F2FP.F16.E5M2.UNPACK_B R135, R161 ;  /* 0x000000a1ff87723e */ /* 0x000fe200020004ff */
        /* <DEDUP_REMOVED lines=10> */
[----:B------:R1:W-:Y:S01]  /*6290*/  STS.128 [R172+UR49+0x4200], R184 ;  /* 0x004200b8ac007988 */ /* 0x0003e20008000c31 */
[----:B------:R-:W-:Y:S01]  /*62a0*/  HADD2.F32 R136, -RZ, R135.H1_H1 ;  /* 0x30000087ff887230 */ /* 0x000fe20000004100 */
[----:B------:R-:W-:Y:S01]  /*62b0*/  F2FP.SATFINITE.E5M2.F32.PACK_AB_MERGE_C R196, R23, R18, RZ ;  /* 0x0000001217c4723e */ /* 0x000fe200048060ff */
[C---:B------:R-:W-:Y:S01]  /*62c0*/  FMUL R22, R78.reuse, R26 ;  /* 0x0000001a4e167220 */ /* 0x040fe20000400000 */
[C---:B------:R-:W-:Y:S01]  /*62d0*/  FMUL R27, R78.reuse, R27 ;  /* 0x0000001b4e1b7220 */ /* 0x040fe20000400000 */
[--C-:B------:R-:W-:Y:S01]  /*62e0*/  HADD2.F32 R107, -RZ, R109.reuse.H0_H0 ;  /* 0x2000006dff6b7230 */ /* 0x100fe20000004100 */
[----:B------:R-:W-:Y:S01]  /*62f0*/  F2FP.SATFINITE.E5M2.F32.PACK_AB_MERGE_C R196, R17, R16, R196 ;  /* 0x0000001011c4723e */ /* 0x000fe200048060c4 */
[C---:B------:R-:W-:Y:S01]  /*6300*/  FFMA R22, R81.reuse, R103, R22 ;  /* 0x0000006751167223 */ /* 0x040fe20000000016 */
[C---:B------:R-:W-:Y:S01]  /*6310*/  FFMA R27, R81.reuse, R106, R27 ;  /* 0x0000006a511b7223 */ /* 0x040fe2000000001b */
[C---:B------:R-:W-:Y:S01]  /*6320*/  FFMA R24, R81.reuse, R105, R24 ;  /* 0x0000006951187223 */ /* 0x040fe20000000018 */
[----:B------:R-:W-:Y:S01]  /*6330*/  F2FP.F16.E5M2.UNPACK_B R137, R161.H1 ;  /* 0x000000a1ff89723e */ /* 0x000fe200030004ff */
[----:B------:R-:W-:Y:S02]  /*6340*/  HADD2.F32 R110, -RZ, R109.H1_H1 ;  /* 0x3000006dff6e7230 */ /* 0x000fe40000004100 */
[----:B------:R-:W-:Y:S01]  /*6350*/  FFMA R25, R81, R108, R25 ;  /* 0x0000006c51197223 */ /* 0x000fe20000000019 */
[----:B------:R-:W-:Y:S01]  /*6360*/  F2FP.SATFINITE.E5M2.F32.PACK_AB_MERGE_C R197, R27, R22, RZ ;  /* 0x000000161bc5723e */ /* 0x000fe200048060ff */
[----:B------:R-:W-:Y:S02]  /*6370*/  HADD2.F32 R109, -RZ, R111.H0_H0 ;  /* 0x2000006fff6d7230 */ /* 0x000fe40000004100 */
[C---:B------:R-:W-:Y:S01]  /*6380*/  FMUL R26, R78.reuse, R30 ;  /* 0x0000001e4e1a7220 */ /* 0x040fe20000400000 */
[C---:B------:R-:W-:Y:S01]  /*6390*/  FMUL R31, R78.reuse, R31 ;  /* 0x0000001f4e1f7220 */ /* 0x040fe20000400000 */
[--C-:B------:R-:W-:Y:S01]  /*63a0*/  HADD2.F32 R111, -RZ, R113.reuse.H0_H0 ;  /* 0x20000071ff6f7230 */ /* 0x100fe20000004100 */
[----:B------:R-:W-:Y:S01]  /*63b0*/  F2FP.SATFINITE.E5M2.F32.PACK_AB_MERGE_C R197, R21, R20, R197 ;  /* 0x0000001415c5723e */ /* 0x000fe200048060c5 */
[C---:B------:R-:W-:Y:S01]  /*63c0*/  FFMA R26, R81.reuse, R107, R26 ;  /* 0x0000006b511a7223 */ /* 0x040fe2000000001a */
[C---:B------:R-:W-:Y:S01]  /*63d0*/  FFMA R31, R81.reuse, R110, R31 ;  /* 0x0000006e511f7223 */ /* 0x040fe2000000001f */
[C---:B------:R-:W-:Y:S01]  /*63e0*/  FFMA R28, R81.reuse, R109, R28 ;  /* 0x0000006d511c7223 */ /* 0x040fe2000000001c */
[----:B------:R-:W-:Y:S01]  /*63f0*/  F2FP.F16.E5M2.UNPACK_B R139, R162 ;  /* 0x000000a2ff8b723e */ /* 0x000fe200020004ff */
[----:B------:R-:W-:Y:S02]  /*6400*/  HADD2.F32 R114, -RZ, R113.H1_H1 ;  /* 0x30000071ff727230 */ /* 0x000fe40000004100 */
[----:B------:R-:W-:Y:S01]  /*6410*/  FFMA R29, R81, R112, R29 ;  /* 0x00000070511d7223 */ /* 0x000fe2000000001d */
[----:B------:R-:W-:Y:S01]  /*6420*/  F2FP.SATFINITE.E5M2.F32.PACK_AB_MERGE_C R198, R31, R26, RZ ;  /* 0x0000001a1fc6723e */ /* 0x000fe200048060ff */
[----:B------:R-:W-:Y:S02]  /*6430*/  HADD2.F32 R113, -RZ, R115.H0_H0 ;  /* 0x20000073ff717230 */ /* 0x000fe40000004100 */
[C---:B------:R-:W-:Y:S01]  /*6440*/  FMUL R30, R78.reuse, R34 ;  /* 0x000000224e1e7220 */ /* 0x040fe20000400000 */
[----:B------:R-:W-:Y:S01]  /*6450*/  HADD2.F32 R140, -RZ, R139.H1_H1 ;  /* 0x3000008bff8c7230 */ /* 0x000fe20000004100 */
[----:B------:R-:W-:Y:S01]  /*6460*/  F2FP.SATFINITE.E5M2.F32.PACK_AB_MERGE_C R198, R25, R24, R198 ;  /* 0x0000001819c6723e */ /* 0x000fe200048060c6 */
[C---:B------:R-:W-:Y:S01]  /*6470*/  FMUL R35, R78.reuse, R35 ;  /* 0x000000234e237220 */ /* 0x040fe20000400000 */
[--C-:B------:R-:W-:Y:S02]  /*6480*/  HADD2.F32 R115, -RZ, R117.reuse.H0_H0 ;  /* 0x20000075ff737230 */ /* 0x100fe40000004100 */
[C---:B------:R-:W-:Y:S01]  /*6490*/  FFMA R30, R81.reuse, R111, R30 ;  /* 0x0000006f511e7223 */ /* 0x040fe2000000001e */
[----:B------:R-:W-:Y:S02]  /*64a0*/  HADD2.F32 R118, -RZ, R117.H1_H1 ;  /* 0x30000075ff767230 */ /* 0x000fe40000004100 */
[C---:B------:R-:W-:Y:S01]  /*64b0*/  FFMA R35, R81.reuse, R114, R35 ;  /* 0x0000007251237223 */ /* 0x040fe20000000023 */
[C---:B------:R-:W-:Y:S01]  /*64c0*/  FFMA R32, R81.reuse, R113, R32 ;  /* 0x0000007151207223 */ /* 0x040fe20000000020 */
[----:B------:R-:W-:Y:S01]  /*64d0*/  F2FP.F16.E5M2.UNPACK_B R141, R162.H1 ;  /* 0x000000a2ff8d723e */ /* 0x000fe200030004ff */
[----:B------:R-:W-:Y:S01]  /*64e0*/  FFMA R33, R81, R116, R33 ;  /* 0x0000007451217223 */ /* 0x000fe20000000021 */
[----:B------:R-:W-:Y:S01]  /*64f0*/  HADD2.F32 R117, -RZ, R119.H0_H0 ;  /* 0x20000077ff757230 */ /* 0x000fe20000004100 */
        /* <DEDUP_REMOVED lines=9> */
[----:B------:R1:W-:Y:S01]  /*6590*/  STS.128 [R204+0x4010], R196 ;  /* 0x004010c4cc007388 */ /* 0x0003e20000000c00 */
[----:B------:R-:W-:Y:S01]  /*65a0*/  FFMA R37, R81, R120, R37 ;  /* 0x0000007851257223 */ /* 0x000fe20000000025 */
[----:B------:R-:W-:Y:S01]  /*65b0*/  F2FP.SATFINITE.E5M2.F32.PACK_AB_MERGE_C R200, R39, R34, RZ ;  /* 0x0000002227c8723e */ /* 0x000fe200048060ff */
[----:B------:R-:W-:Y:S02]  /*65c0*/  HADD2.F32 R122, -RZ, R121.H1_H1 ;  /* 0x30000079ff7a7230 */ /* 0x000fe40000004100 */
[C---:B------:R-:W-:Y:S01]  /*65d0*/  FMUL R38, R78.reuse, R42 ;  /* 0x0000002a4e267220 */ /* 0x040fe20000400000 */
[----:B------:R-:W-:Y:S01]  /*65e0*/  HADD2.F32 R121, -RZ, R123.H0_H0 ;  /* 0x2000007bff797230 */ /* 0x000fe20000004100 */
[----:B------:R-:W-:Y:S01]  /*65f0*/  F2FP.SATFINITE.E5M2.F32.PACK_AB_MERGE_C R200, R33, R32, R200 ;  /* 0x0000002021c8723e */ /* 0x000fe200048060c8 */
[----:B------:R-:W-:Y:S02]  /*6600*/  HADD2.F32 R144, -RZ, R143.H1_H1 ;  /* 0x3000008fff907230 */ /* 0x000fe40000004100 */
[C---:B------:R-:W-:Y:S01]  /*6610*/  FFMA R38, R81.reuse, R119, R38 ;  /* 0x0000007751267223 */ /* 0x040fe20000000026 */
[C---:B------:R-:W-:Y:S01]  /*6620*/  FMUL R43, R78.reuse, R43 ;  /* 0x0000002b4e2b7220 */ /* 0x040fe20000400000 */
[--C-:B------:R-:W-:Y:S02]  /*6630*/  HADD2.F32 R123, -RZ, R125.reuse.H0_H0 ;  /* 0x2000007dff7b7230 */ /* 0x100fe40000004100 */
[C---:B------:R-:W-:Y:S01]  /*6640*/  FMUL R42, R78.reuse, R46 ;  /* 0x0000002e4e2a7220 */ /* 0x040fe20000400000 */
[----:B------:R-:W-:Y:S02]  /*6650*/  HADD2.F32 R126, -RZ, R125.H1_H1 ;  /* 0x3000007dff7e7230 */ /* 0x000fe40000004100 */
[C---:B------:R-:W-:Y:S01]  /*6660*/  FFMA R43, R81.reuse, R122, R43 ;  /* 0x0000007a512b7223 */ /* 0x040fe2000000002b */
[----:B------:R-:W-:Y:S01]  /*6670*/  F2FP.F16.E5M2.UNPACK_B R145, R163.H1 ;  /* 0x000000a3ff91723e */ /* 0x000fe200030004ff */
[C---:B------:R-:W-:Y:S01]  /*6680*/  FFMA R40, R81.reuse, R121, R40 ;  /* 0x0000007951287223 */ /* 0x040fe20000000028 */
[----:B------:R-:W-:Y:S01]  /*6690*/  FFMA R41, R81, R124, R41 ;  /* 0x0000007c51297223 */ /* 0x000fe20000000029 */
[----:B------:R-:W-:Y:S01]  /*66a0*/  ISETP.NE.AND P0, PT, R193, RZ, PT ;  /* 0x000000ffc100720c */ /* 0x000fe20003f05270 */
[----:B------:R-:W-:Y:S01]  /*66b0*/  HADD2.F32 R125, -RZ, R127.H0_H0 ;  /* 0x2000007fff7d7230 */ /* 0x000fe20000004100 */
[----:B------:R-:W-:Y:S01]  /*66c0*/  F2FP.SATFINITE.E5M2.F32.PACK_AB_MERGE_C R201, R43, R38, RZ ;  /* 0x000000262bc9723e */ /* 0x000fe200048060ff */
[----:B------:R-:W-:Y:S01]  /*66d0*/  FFMA R42, R81, R123, R42 ;  /* 0x0000007b512a7223 */ /* 0x000fe2000000002a */
[C---:B------:R-:W-:Y:S01]  /*66e0*/  FMUL R47, R78.reuse, R47 ;  /* 0x0000002f4e2f7220 */ /* 0x040fe20000400000 */
[--C-:B------:R-:W-:Y:S01]  /*66f0*/  HADD2.F32 R127, -RZ, R129.reuse.H0_H0 ;  /* 0x20000081ff7f7230 */ /* 0x100fe20000004100 */
[----:B------:R-:W-:Y:S01]  /*6700*/  F2FP.SATFINITE.E5M2.F32.PACK_AB_MERGE_C R201, R37, R36, R201 ;  /* 0x0000002425c9723e */ /* 0x000fe200048060c9 */
[----:B------:R-:W-:Y:S02]  /*6710*/  HADD2.F32 R130, -RZ, R129.H1_H1 ;  /* 0x30000081ff827230 */ /* 0x000fe40000004100 */
[C---:B------:R-:W-:Y:S01]  /*6720*/  FFMA R47, R81.reuse, R126, R47 ;  /* 0x0000007e512f7223 */ /* 0x040fe2000000002f */
[C---:B------:R-:W-:Y:S01]  /*6730*/  FFMA R44, R81.reuse, R125, R44 ;  /* 0x0000007d512c7223 */ /* 0x040fe2000000002c */
[C---:B------:R-:W-:Y:S01]  /*6740*/  FFMA R45, R81.reuse, R128, R45 ;  /* 0x00000080512d7223 */ /* 0x040fe2000000002d */
[----:B------:R-:W-:Y:S02]  /*6750*/  HADD2.F32 R129, -RZ, R131.H0_H0 ;  /* 0x20000083ff817230 */ /* 0x000fe40000004100 */
[C---:B------:R-:W-:Y:S01]  /*6760*/  FMUL R46, R78.reuse, R50 ;  /* 0x000000324e2e7220 */ /* 0x040fe20000400000 */
[C---:B------:R-:W-:Y:S01]  /*6770*/  FMUL R51, R78.reuse, R51 ;  /* 0x000000334e337220 */ /* 0x040fe20000400000 */
[--C-:B------:R-:W-:Y:S02]  /*6780*/  HADD2.F32 R131, -RZ, R133.reuse.H0_H0 ;  /* 0x20000085ff837230 */ /* 0x100fe40000004100 */
[C---:B------:R-:W-:Y:S01]  /*6790*/  FMUL R50, R78.reuse, R54 ;  /* 0x000000364e327220 */ /* 0x040fe20000400000 */
[C---:B------:R-:W-:Y:S01]  /*67a0*/  FFMA R46, R81.reuse, R127, R46 ;  /* 0x0000007f512e7223 */ /* 0x040fe2000000002e */
[----:B------:R-:W-:Y:S02]  /*67b0*/  HADD2.F32 R134, -RZ, R133.H1_H1 ;  /* 0x30000085ff867230 */ /* 0x000fe40000004100 */
[C---:B------:R-:W-:Y:S01]  /*67c0*/  FFMA R51, R81.reuse, R130, R51 ;  /* 0x0000008251337223 */ /* 0x040fe20000000033 */
[----:B------:R-:W-:Y:S02]  /*67d0*/  HADD2.F32 R133, -RZ, R135.H0_H0 ;  /* 0x20000087ff857230 */ /* 0x000fe40000004100 */
[C---:B------:R-:W-:Y:S01]  /*67e0*/  FMUL R55, R78.reuse, R55 ;  /* 0x000000374e377220 */ /* 0x040fe20000400000 */
[C---:B------:R-:W-:Y:S01]  /*67f0*/  FFMA R48, R81.reuse, R129, R48 ;  /* 0x0000008151307223 */ /* 0x040fe20000000030 */
[C---:B------:R-:W-:Y:S01]  /*6800*/  FFMA R49, R81.reuse, R132, R49 ;  /* 0x0000008451317223 */ /* 0x040fe20000000031 */
[--C-:B------:R-:W-:Y:S02]  /*6810*/  HADD2.F32 R135, -RZ, R137.reuse.H0_H0 ;  /* 0x20000089ff877230 */ /* 0x100fe40000004100 */
[C---:B------:R-:W-:Y:S01]  /*6820*/  FFMA R50, R81.reuse, R131, R50 ;  /* 0x0000008351327223 */ /* 0x040fe20000000032 */
[----:B------:R-:W-:Y:S02]  /*6830*/  HADD2.F32 R138, -RZ, R137.H1_H1 ;  /* 0x30000089ff8a7230 */ /* 0x000fe40000004100 */
[C---:B------:R-:W-:Y:S01]  /*6840*/  FMUL R54, R78.reuse, R58 ;  /* 0x0000003a4e367220 */ /* 0x040fe20000400000 */
[----:B------:R-:W-:Y:S02]  /*6850*/  HADD2.F32 R137, -RZ, R139.H0_H0 ;  /* 0x2000008bff897230 */ /* 0x000fe40000004100 */
[C---:B------:R-:W-:Y:S01]  /*6860*/  FFMA R55, R81.reuse, R134, R55 ;  /* 0x0000008651377223 */ /* 0x040fe20000000037 */
        /* <DEDUP_REMOVED lines=16> */
[----:B------:R-:W-:Y:S01]  /*6970*/  FFMA R63, R81, R142, R63 ;  /* 0x0000008e513f7223 */ /* 0x000fe2000000003f */
[----:B------:R-:W-:Y:S01]  /*6980*/  FMUL R67, R78, R67 ;  /* 0x000000434e437220 */ /* 0x000fe20000400000 */
[----:B------:R-:W-:Y:S01]  /*6990*/  F2FP.SATFINITE.E5M2.F32.PACK_AB_MERGE_C R202, R47, R42, RZ ;  /* 0x0000002a2fca723e */ /* 0x000fe200048060ff */
[----:B------:R-:W-:Y:S01]  /*69a0*/  FFMA R60, R81, R141, R60 ;  /* 0x0000008d513c7223 */ /* 0x000fe2000000003c */
[----:B------:R-:W-:Y:S01]  /*69b0*/  F2FP.SATFINITE.E5M2.F32.PACK_AB_MERGE_C R203, R51, R46, RZ ;  /* 0x0000002e33cb723e */ /* 0x000fe200048060ff */
[C---:B------:R-:W-:Y:S01]  /*69c0*/  FFMA R61, R81.reuse, R144, R61 ;  /* 0x00000090513d7223 */ /* 0x040fe2000000003d */
[C---:B------:R-:W-:Y:S01]  /*69d0*/  FFMA R62, R81.reuse, R143, R62 ;  /* 0x0000008f513e7223 */ /* 0x040fe2000000003e */
[----:B------:R-:W-:Y:S01]  /*69e0*/  FFMA R67, R81, R146, R67 ;  /* 0x0000009251437223 */ /* 0x000fe20000000043 */
[----:B------:R-:W-:Y:S02]  /*69f0*/  F2FP.SATFINITE.E5M2.F32.PACK_AB_MERGE_C R202, R41, R40, R202 ;  /* 0x0000002829ca723e */ /* 0x000fe400048060ca */
[----:B------:R-:W-:Y:S02]  /*6a00*/  F2FP.SATFINITE.E5M2.F32.PACK_AB_MERGE_C R203, R45, R44, R203 ;  /* 0x0000002c2dcb723e */ /* 0x000fe400048060cb */
[----:B------:R-:W-:Y:S02]  /*6a10*/  F2FP.SATFINITE.E5M2.F32.PACK_AB_MERGE_C R212, R55, R50, RZ ;  /* 0x0000003237d4723e */ /* 0x000fe400048060ff */
[----:B------:R-:W-:Y:S01]  /*6a20*/  F2FP.SATFINITE.E5M2.F32.PACK_AB_MERGE_C R213, R59, R54, RZ ;  /* 0x000000363bd5723e */ /* 0x000fe200048060ff */
[----:B------:R1:W-:Y:S01]  /*6a30*/  STS.128 [R206+0x4020], R200 ;  /* 0x004020c8ce007388 */ /* 0x0003e20000000c00 */
[----:B------:R-:W-:Y:S02]  /*6a40*/  F2FP.SATFINITE.E5M2.F32.PACK_AB_MERGE_C R214, R63, R58, RZ ;  /* 0x0000003a3fd6723e */ /* 0x000fe400048060ff */
[----:B------:R-:W-:Y:S02]  /*6a50*/  F2FP.SATFINITE.E5M2.F32.PACK_AB_MERGE_C R215, R67, R62, RZ ;  /* 0x0000003e43d7723e */ /* 0x000fe400048060ff */
[----:B------:R-:W-:Y:S02]  /*6a60*/  F2FP.SATFINITE.E5M2.F32.PACK_AB_MERGE_C R212, R49, R48, R212 ;  /* 0x0000003031d4723e */ /* 0x000fe400048060d4 */
[----:B------:R-:W-:Y:S02]  /*6a70*/  F2FP.SATFINITE.E5M2.F32.PACK_AB_MERGE_C R213, R53, R52, R213 ;  /* 0x0000003435d5723e */ /* 0x000fe400048060d5 */
[----:B------:R-:W-:Y:S02]  /*6a80*/  F2FP.SATFINITE.E5M2.F32.PACK_AB_MERGE_C R214, R57, R56, R214 ;  /* 0x0000003839d6723e */ /* 0x000fe400048060d6 */
[----:B------:R-:W-:Y:S02]  /*6a90*/  F2FP.SATFINITE.E5M2.F32.PACK_AB_MERGE_C R215, R61, R60, R215 ;  /* 0x0000003c3dd7723e */ /* 0x000fe400048060d7 */
[----:B------:R-:W-:Y:S02]  /*6aa0*/  LEA R210, R181, UR49, 0x3 ;  /* 0x00000031b5d27c11 */ /* 0x000fe4000f8e18ff */
[----:B------:R-:W-:Y:S01]  /*6ab0*/  @P6 SHF.L.U32 R221, R180, 0x1f, RZ ;  /* 0x0000001fb4dd6819 */ /* 0x000fe200000006ff */
[----:B------:R1:W-:Y:S01]  /*6ac0*/  STS.128 [R205+0x4010], R212 ;  /* 0x004010d4cd007388 */ /* 0x0003e20000000c00 */
[----:B------:R-:W-:Y:S01]  /*6ad0*/  @!PT LDS RZ, [RZ] ;  /* 0x00000000fffff984 */ /* 0x000fe20000000800 */
[----:B------:R-:W-:Y:S01]  /*6ae0*/  @!PT LDS RZ, [RZ] ;  /* 0x00000000fffff984 */ /* 0x000fe20000000800 */
[----:B------:R-:W-:Y:S01]  /*6af0*/  @!PT LDS RZ, [RZ] ;  /* 0x00000000fffff984 */ /* 0x000fe20000000800 */
[----:B------:R-:W-:Y:S01]  /*6b00*/  @!PT LDS RZ, [RZ] ;  /* 0x00000000fffff984 */ /* 0x000fe20000000800 */
[----:B------:R2:W-:Y:S07]  /*6b10*/  MEMBAR.ALL.CTA ;  /* 0x0000000000007992 */ /* 0x0005ee0000008000 */
[----:B--2---:R-:W2:Y:S02]  /*6b20*/  FENCE.VIEW.ASYNC.S ;  /* 0x00000000000073c6 */ /* 0x004ea40000000000 */
[----:B--2---:R-:W-:Y:S06]  /*6b30*/  BAR.SYNC.DEFER_BLOCKING 0x1, 0x80 ;  /* 0x0042000000007b1d */ /* 0x004fec0000010000 */
[----:B------:R-:W-:Y:S05]  /*6b40*/  @P0 BRA `(.L_x_99) ;  /* 0x0000000000280947 */ /* 0x000fea0003800000 */
[----:B------:R-:W-:Y:S02]  /*6b50*/  UIADD3 UR4, UPT, UPT, UR49, 0x4200, URZ ;  /* 0x0000420031047890 */ /* 0x000fe4000fffe0ff */
[----:B------:R-:W-:Y:S01]  /*6b60*/  UIADD3 UR6, UP0, UPT, UR52, 0x680, URZ ;  /* 0x0000068034067890 */ /* 0x000fe2000ff1e0ff */
[----:B------:R-:W-:Y:S03]  /*6b70*/  UMOV UR43, UR36 ;  /* 0x00000024002b7c82 */ /* 0x000fe60008000000 */
[----:B------:R-:W-:Y:S01]  /*6b80*/  MOV R192, UR4 ;  /* 0x0000000400c07c02 */ /* 0x000fe20008000f00 */
[----:B------:R-:W-:Y:S03]  /*6b90*/  UIADD3.X UR7, UPT, UPT, URZ, UR53, URZ, UP0, !UPT ;  /* 0x00000035ff077290 */ /* 0x000fe600087fe4ff */
[----:B------:R-:W-:Y:S11]  /*6ba0*/  R2UR UR40, R192 ;  /* 0x00000000c02872ca */ /* 0x000ff600000e0000 */
[----:B------:R-:W-:Y:S02]  /*6bb0*/  @!UPT UIADD3 URZ, UPT, UPT, URZ, URZ, URZ ;  /* 0x000000fffffff290 */ /* 0x000fe4000fffe0ff */
[----:B------:R2:W-:Y:S01]  /*6bc0*/  UTMASTG.3D [UR40], [UR6] ;  /* 0x00000028060073b5 */ /* 0x0005e20008010000 */
[----:B------:R0:W-:Y:S01]  /*6bd0*/  UTMACMDFLUSH ;  /* 0x00000000000079b7 */ /* 0x0001e20000000000 */
[----:B--2---:R-:W-:Y:S04]  /*6be0*/  DEPBAR.LE SB0, 0x1 ;  /* 0x000080400000791a */ /* 0x004fe80000000000 */
.L_x_99:
[----:B------:R-:W-:Y:S05]  /*6bf0*/  BSYNC.RECONVERGENT B0 ;  /* 0x0000000000007941 */ /* 0x000fea0003800200 */
.L_x_98:
[----:B------:R-:W-:Y:S06]  /*6c00*/  BAR.SYNC.DEFER_BLOCKING 0x1, 0x80 ;  /* 0x0042000000007b1d */ /* 0x000fec0000010000 */
[----:B------:R-:W2:Y:S01]  /*6c10*/  @P6 SYNCS.PHASECHK.TRANS64.TRYWAIT P0, [R210+URZ+0x70], R221 ;  /* 0x000070ddd20065a7 */ /* 0x000ea200080011ff */
[----:B------:R-:W-:Y:S01]  /*6c20*/  BSSY B1, `(.L_x_100) ;  /* 0x0000023000017945 */ /* 0x000fe20003800000 */
[----:B--2---:R-:W-:Y:S03]  /*6c30*/  @P6 SEL R208, RZ, 0x1, !P0 ;  /* 0x00000001ffd06807 */ /* 0x004fe60004000000 */
[----:B------:R-:W-:Y:S05]  /*6c40*/  @!P6 BRA `(.L_x_101) ;  /* 0x000000000080e947 */ /* 0x000fea0003800000 */
[----:B------:R-:W-:Y:S01]  /*6c50*/  ISETP.NE.AND P1, PT, R209, RZ, PT ;  /* 0x000000ffd100720c */ /* 0x000fe20003f25270 */
[----:B------:R-:W-:Y:S01]  /*6c60*/  BSSY B0, `(.L_x_102) ;  /* 0x000000a000007945 */ /* 0x000fe20003800000 */
[----:B------:R-:W-:Y:S11]  /*6c70*/  ISETP.NE.AND P0, PT, R208, RZ, PT ;  /* 0x000000ffd000720c */ /* 0x000ff60003f05270 */
[----:B------:R-:W-:Y:S04]  /*6c80*/  @P1 IMAD R0, R181, 0x2000, R190 ;  /* 0x00002000b5001824 */ /* 0x000fe800078e02be */
[C---:B------:R-:W-:Y:S01]  /*6c90*/  @P1 IMAD.IADD R2, R0.reuse, 0x1, R211 ;  /* 0x0000000100021824 */ /* 0x040fe200078e02d3 */
[----:B------:R-:W-:Y:S03]  /*6ca0*/  @P1 IADD3 R219, PT, PT, R0, R219, RZ ;  /* 0x000000db00db1210 */ /* 0x000fe60007ffe0ff */
[----:B------:R-:W-:Y:S01]  /*6cb0*/  @P1 IMAD.IADD R217, R217, 0x1, R2 ;  /* 0x00000001d9d91824 */ /* 0x000fe200078e0202 */
[----:B------:R-:W-:Y:S06]  /*6cc0*/  @P0 BRA `(.L_x_103) ;  /* 0x00000000000c0947 */ /* 0x000fec0003800000 */
[----:B------:R-:W-:Y:S04]  /*6cd0*/  SHF.L.U32 R3, R180, 0x1f, RZ ;  /* 0x0000001fb4037819 */ /* 0x000fe800000006ff */
[----:B------:R-:W2:Y:S02]  /*6ce0*/  SYNCS.PHASECHK.TRANS64.TRYWAIT P0, [R210+URZ+0x70], R3 ;  /* 0x00007003d20075a7 */ /* 0x000ea400080011ff */
[----:B--2---:R-:W-:Y:S05]  /*6cf0*/  @!P0 BRA `(.L_x_104) ;  /* 0x0000002000008947 */ /* 0x004fea0003800000 */
.L_x_103:
[----:B------:R-:W-:Y:S05]  /*6d00*/  BSYNC B0 ;  /* 0x0000000000007941 */ /* 0x000fea0003800000 */
.L_x_102:
[----:B------:R-:W-:Y:S01]  /*6d10*/  ISETP.NE.AND P0, PT, R209, RZ, PT ;  /* 0x000000ffd100720c */ /* 0x000fe20003f05270 */
[----:B--2---:R-:W-:Y:S02]  /*6d20*/  VIADD R210, R210, 0x80 ;  /* 0x00000080d2d27836 */ /* 0x004fe40000000000 */
[----:B------:R-:W-:Y:S02]  /*6d30*/  IMAD.U32 R3, RZ, RZ, UR37 ;  /* 0x00000025ff037e24 */ /* 0x000fe4000f8e00ff */
[----:B------:R-:W-:Y:S03]  /*6d40*/  VIADD R181, R181, 0x1 ;  /* 0x00000001b5b57836 */ /* 0x000fe60000000000 */
[----:B------:R-:W-:Y:S05]  /*6d50*/  PRMT R3, R3, 0x654, R210 ;  /* 0x0000065403037816 */ /* 0x000fea00000000d2 */
[----:B------:R2:W3:Y:S04]  /*6d60*/  @P0 LDS.128 R148, [R0] ;  /* 0x0000000000940984 */ /* 0x0004e80000000c00 */
[----:B------:R2:W4:Y:S04]  /*6d70*/  @P0 LDS.128 R152, [R2+0x10] ;  /* 0x0000100002980984 */ /* 0x0005280000000c00 */
        /* <DEDUP_REMOVED lines=9> */
[----:B------:R-:W-:Y:S01]  /*6e10*/  SEL R181, R181, RZ, P0 ;  /* 0x000000ffb5b57207 */ /* 0x000fe20000000000 */
[----:B-----5:R5:W-:Y:S02]  /*6e20*/  SYNCS.ARRIVE.TRANS64.RED.A1T0 RZ, [R3+URZ], RZ ;  /* 0x000000ff03ff79a7 */ /* 0x020be400081004ff */
[----:B-----5:R-:W-:Y:S04]  /*6e30*/  SEL R3, RZ, 0x1, P0 ;  /* 0x00000001ff037807 */ /* 0x020fe80000000000 */
[----:B--234-:R-:W-:Y:S02]  /*6e40*/  LOP3.LUT R180, R180, R3, RZ, 0x3c, !PT ;  /* 0x00000003b4b47212 */ /* 0x01cfe400078e3cff */
.L_x_101:
[----:B------:R-:W-:Y:S05]  /*6e50*/  BSYNC B1 ;  /* 0x0000000000017941 */ /* 0x000fea0003800000 */
.L_x_100:
[----:B------:R-:W-:Y:S05]  /*6e60*/  VIADD R0, R80, 0x40 ;  /* 0x0000004050007836 */ /* 0x000fea0000000000 */
[----:B------:R-:W-:Y:S04]  /*6e70*/  SHF.R.U32.HI R0, RZ, 0x15, R0 ;  /* 0x00000015ff007819 */ /* 0x000fe80000011600 */
[----:B------:R-:W-:Y:S11]  /*6e80*/  LOP3.LUT P0, RZ, R0, 0x3, R173, 0x48, !PT ;  /* 0x0000000300ff7812 */ /* 0x000ff600078048ad */
[----:B------:R-:W-:Y:S02]  /*6e90*/  @!UPT UIADD3 URZ, UPT, UPT, URZ, URZ, URZ ;  /* 0x000000fffffff290 */ /* 0x000fe4000fffe0ff */
[----:B------:R-:W-:Y:S05]  /*6ea0*/  @!P0 BRA `(.L_x_105) ;  /* 0x0000000000408947 */ /* 0x000fea0003800000 */
[----:B------:R-:W2:Y:S01]  /*6eb0*/  LDCU.64 UR8, c[0x4][0x70] ;  /* 0x01000e00ff0877ac */ /* 0x000ea20008000a00 */
[----:B------:R-:W-:Y:S01]  /*6ec0*/  MOV R3, 0x0 ;  /* 0x0000000000037802 */ /* 0x000fe20000000f00 */
[----:B------:R-:W-:Y:S02]  /*6ed0*/  HFMA2 R12, -RZ, RZ, 0, 5.9604644775390625e-08 ;  /* 0x00000001ff0c7431 */ /* 0x000fe400000001ff */
[----:B------:R-:W-:Y:S02]  /*6ee0*/  IMAD.MOV.U32 R8, RZ, RZ, 0x192 ;  /* 0x00000192ff087424 */ /* 0x000fe400078e00ff */
[----:B------:R-:W-:Y:S01]  /*6ef0*/  IMAD.MOV.U32 R13, RZ, RZ, RZ ;  /* 0x000000ffff0d7224 */ /* 0x000fe200078e00ff */
[----:B------:R-:W3:Y:S01]  /*6f00*/  LDCU.64 UR6, c[0x4][0x78] ;  /* 0x01000f00ff0677ac */ /* 0x000ee20008000a00 */
[----:B------:R-:W4:Y:S01]  /*6f10*/  LDC.64 R2, c[0x4][R3] ;  /* 0x0100000003027b82 */ /* 0x000f220000000a00 */
[----:B------:R-:W5:Y:S01]  /*6f20*/  LDCU.64 UR4, c[0x4][0x10] ;  /* 0x01000200ff0477ac */ /* 0x000f620008000a00 */
[----:B--2---:R-:W-:Y:S01]  /*6f30*/  MOV R5, UR9 ;  /* 0x0000000900057c02 */ /* 0x004fe20008000f00 */
[----:B------:R-:W-:Y:S01]  /*6f40*/  IMAD.U32 R4, RZ, RZ, UR8 ;  /* 0x00000008ff047e24 */ /* 0x000fe2000f8e00ff */
[----:B---3--:R-:W-:Y:S01]  /*6f50*/  MOV R7, UR7 ;  /* 0x0000000700077c02 */ /* 0x008fe20008000f00 */
[----:B------:R-:W-:Y:S01]  /*6f60*/  IMAD.U32 R6, RZ, RZ, UR6 ;  /* 0x00000006ff067e24 */ /* 0x000fe2000f8e00ff */
[----:B-----5:R-:W-:Y:S01]  /*6f70*/  MOV R11, UR5 ;  /* 0x00000005000b7c02 */ /* 0x020fe20008000f00 */
[----:B------:R-:W-:Y:S02]  /*6f80*/  IMAD.U32 R10, RZ, RZ, UR4 ;  /* 0x00000004ff0a7e24 */ /* 0x000fe4000f8e00ff */
[----:B------:R-:W-:Y:S07]  /*6f90*/  LEPC R20, `(.L_x_105) ;  /* 0x000000001014794e */ /* 0x000fee0000000000 */
[----:B-1--4-:R-:W-:Y:S05]  /*6fa0*/  CALL.ABS.NOINC R2 ;  /* 0x0000000002007343 */ /* 0x012fea0003c00000 */
.L_x_105:
[----:B------:R-:W-:Y:S01]  /*6fb0*/  ISETP.NE.AND P0, PT, R193, RZ, PT ;  /* 0x000000ffc100720c */ /* 0x000fe20003f05270 */
[----:B------:R-:W-:Y:S05]  /*6fc0*/  WARPSYNC.ALL ;  /* 0x0000000000007948 */ /* 0x000fea0003800000 */
[----:B------:R-:W-:Y:S01]  /*6fd0*/  R2UR UR4, R80 ;  /* 0x00000000500472ca */ /* 0x000fe200000e0000 */
[----:B------:R-:W-:Y:S01]  /*6fe0*/  BSSY.RECONVERGENT B0, `(.L_x_106) ;  /* 0x000011d000007945 */ /* 0x000fe20003800200 */
[----:B------:R-:W-:Y:S02]  /*6ff0*/  F2FP.F16.E5M2.UNPACK_B R11, R149 ;  /* 0x00000095ff0b723e */ /* 0x000fe400020004ff */
[----:B------:R-:W-:Y:S02]  /*7000*/  F2FP.F16.E5M2.UNPACK_B R10, R150 ;  /* 0x00000096ff0a723e */ /* 0x000fe400020004ff */
[----:B------:R-:W-:Y:S01]  /*7010*/  F2FP.F16.E5M2.UNPACK_B R9, R151 ;  /* 0x00000097ff09723e */ /* 0x000fe200020004ff */
[--C-:B------:R-:W-:Y:S01]  /*7020*/  HADD2.F32 R83, -RZ, R11.reuse.H0_H0 ;  /* 0x2000000bff537230 */ /* 0x100fe20000004100 */
[----:B------:R-:W-:Y:S01]  /*7030*/  F2FP.F16.E5M2.UNPACK_B R8, R152 ;  /* 0x00000098ff08723e */ /* 0x000fe200020004ff */
[----:B------:R-:W-:Y:S01]  /*7040*/  HADD2.F32 R84, -RZ, R11.H1_H1 ;  /* 0x3000000bff547230 */ /* 0x000fe20000004100 */
[----:B------:R-:W-:Y:S01]  /*7050*/  F2FP.F16.E5M2.UNPACK_B R7, R153 ;  /* 0x00000099ff07723e */ /* 0x000fe200020004ff */
[--C-:B------:R-:W-:Y:S01]  /*7060*/  HADD2.F32 R87, -RZ, R10.reuse.H0_H0 ;  /* 0x2000000aff577230 */ /* 0x100fe20000004100 */
[----:B------:R-:W-:Y:S01]  /*7070*/  F2FP.F16.E5M2.UNPACK_B R6, R154 ;  /* 0x0000009aff06723e */ /* 0x000fe200020004ff */
[----:B------:R-:W-:Y:S01]  /*7080*/  HADD2.F32 R88, -RZ, R10.H1_H1 ;  /* 0x3000000aff587230 */ /* 0x000fe20000004100 */
[----:B------:R-:W-:Y:S01]  /*7090*/  F2FP.F16.E5M2.UNPACK_B R5, R155 ;  /* 0x0000009bff05723e */ /* 0x000fe200020004ff */
[--C-:B------:R-:W-:Y:S01]  /*70a0*/  HADD2.F32 R91, -RZ, R9.reuse.H0_H0 ;  /* 0x20000009ff5b7230 */ /* 0x100fe20000004100 */
[----:B-1----:R-:W-:Y:S01]  /*70b0*/  F2FP.F16.E5M2.UNPACK_B R4, R156 ;  /* 0x0000009cff04723e */ /* 0x002fe200020004ff */
[----:B------:R-:W-:Y:S01]  /*70c0*/  HADD2.F32 R92, -RZ, R9.H1_H1 ;  /* 0x30000009ff5c7230 */ /* 0x000fe20000004100 */
[-C--:B------:R-:W-:Y:S01]  /*70d0*/  F2FP.F16.E5M2.UNPACK_B R2, R148.reuse ;  /* 0x00000094ff02723e */ /* 0x080fe200020004ff */
[--C-:B------:R-:W-:Y:S01]  /*70e0*/  HADD2.F32 R95, -RZ, R8.reuse.H0_H0 ;  /* 0x20000008ff5f7230 */ /* 0x100fe20000004100 */
[----:B------:R-:W-:Y:S01]  /*70f0*/  F2FP.F16.E5M2.UNPACK_B R148, R148.H1 ;  /* 0x00000094ff94723e */ /* 0x000fe200030004ff */
[----:B------:R-:W-:Y:S01]  /*7100*/  HADD2.F32 R97, -RZ, R8.H1_H1 ;  /* 0x30000008ff617230 */ /* 0x000fe20000004100 */
[----:B------:R-:W-:Y:S01]  /*7110*/  F2FP.F16.E5M2.UNPACK_B R149, R149.H1 ;  /* 0x00000095ff95723e */ /* 0x000fe200030004ff */
[--C-:B------:R-:W-:Y:S01]  /*7120*/  HADD2.F32 R98, -RZ, R7.reuse.H0_H0 ;  /* 0x20000007ff627230 */ /* 0x100fe20000004100 */
[----:B------:R-:W-:Y:S01]  /*7130*/  F2FP.F16.E5M2.UNPACK_B R150, R150.H1 ;  /* 0x00000096ff96723e */ /* 0x000fe200030004ff */
[----:B------:R-:W-:Y:S01]  /*7140*/  HADD2.F32 R101, -RZ, R7.H1_H1 ;  /* 0x30000007ff657230 */ /* 0x000fe20000004100 */
[----:B------:R-:W-:Y:S01]  /*7150*/  F2FP.F16.E5M2.UNPACK_B R151, R151.H1 ;  /* 0x00000097ff97723e */ /* 0x000fe200030004ff */
[--C-:B------:R-:W-:Y:S01]  /*7160*/  HADD2.F32 R102, -RZ, R6.reuse.H0_H0 ;  /* 0x20000006ff667230 */ /* 0x100fe20000004100 */
[----:B------:R-:W-:Y:S01]  /*7170*/  F2FP.F16.E5M2.UNPACK_B R138, R163 ;  /* 0x000000a3ff8a723e */ /* 0x000fe200020004ff */
[----:B------:R-:W-:Y:S01]  /*7180*/  HADD2.F32 R105, -RZ, R6.H1_H1 ;  /* 0x30000006ff697230 */ /* 0x000fe20000004100 */
[----:B------:R-:W-:Y:S01]  /*7190*/  R2UR UR5, R207 ;  /* 0x00000000cf0572ca */ /* 0x000fe200000e0000 */
        /* <DEDUP_REMOVED lines=8> */
[----:B------:R-:W1:Y:S01]  /*7220*/  LDTM.x64 R4, tmem[UR4+0x40] ;  /* 0x00004004000479ee */ /* 0x000e620008340000 */
[--C-:B------:R-:W-:Y:S01]  /*7230*/  HADD2.F32 R0, -RZ, R2.reuse.H0_H0 ;  /* 0x20000002ff007230 */ /* 0x100fe20000004100 */
[----:B------:R-:W-:Y:S01]  /*7240*/  NOP ;  /* 0x0000000000007918 */ /* 0x000fe20000000000 */
[----:B------:R-:W-:Y:S01]  /*7250*/  HADD2.F32 R2, -RZ, R2.H1_H1 ;  /* 0x30000002ff027230 */ /* 0x000fe20000004100 */
[----:B------:R-:W-:Y:S01]  /*7260*/  UIADD3 UR5, UPT, UPT, UR5, 0xe0, URZ ;  /* 0x000000e005057890 */ /* 0x000fe2000fffe0ff */
[--C-:B------:R-:W-:Y:S01]  /*7270*/  HADD2.F32 R86, -RZ, R149.reuse.H1_H1 ;  /* 0x30000095ff567230 */ /* 0x100fe20000004100 */
[----:B------:R-:W-:Y:S01]  /*7280*/  F2FP.F16.E5M2.UNPACK_B R132, R161 ;  /* 0x000000a1ff84723e */ /* 0x000fe200020004ff */
[--C-:B------:R-:W-:Y:S01]  /*7290*/  HADD2.F32 R114, -RZ, R116.reuse.H0_H0 ;  /* 0x20000074ff727230 */ /* 0x100fe20000004100 */
[----:B------:R-:W-:Y:S01]  /*72a0*/  UPRMT UR5, UR37, 0x654, UR5 ;  /* 0x0000065425057896 */ /* 0x000fe20008000005 */
[----:B------:R-:W-:Y:S01]  /*72b0*/  HADD2.F32 R117, -RZ, R116.H1_H1 ;  /* 0x30000074ff757230 */ /* 0x000fe20000004100 */
[----:B------:R-:W-:Y:S01]  /*72c0*/  F2FP.F16.E5M2.UNPACK_B R136, R162 ;  /* 0x000000a2ff88723e */ /* 0x000fe200020004ff */
[--C-:B------:R-:W-:Y:S01]  /*72d0*/  HADD2.F32 R118, -RZ, R120.reuse.H0_H0 ;  /* 0x20000078ff767230 */ /* 0x100fe20000004100 */
[----:B------:R-:W-:Y:S01]  /*72e0*/  F2FP.F16.E5M2.UNPACK_B R152, R152.H1 ;  /* 0x00000098ff98723e */ /* 0x000fe200030004ff */
[----:B------:R-:W-:Y:S01]  /*72f0*/  HADD2.F32 R121, -RZ, R120.H1_H1 ;  /* 0x30000078ff797230 */ /* 0x000fe20000004100 */
[----:B------:R-:W-:Y:S01]  /*7300*/  F2FP.F16.E5M2.UNPACK_B R153, R153.H1 ;  /* 0x00000099ff99723e */ /* 0x000fe200030004ff */
[--C-:B------:R-:W-:Y:S01]  /*7310*/  HADD2.F32 R122, -RZ, R124.reuse.H0_H0 ;  /* 0x2000007cff7a7230 */ /* 0x100fe20000004100 */
[----:B------:R-:W-:Y:S01]  /*7320*/  F2FP.F16.E5M2.UNPACK_B R154, R154.H1 ;  /* 0x0000009aff9a723e */ /* 0x000fe200030004ff */
[----:B-1----:R-:W-:Y:S01]  /*7330*/  SYNCS.ARRIVE.TRANS64.RED.A1T0 RZ, [UR5], RZ ;  /* 0x000000ffffff79a7 */ /* 0x002fe20008100405 */
[----:B------:R-:W-:Y:S01]  /*7340*/  HADD2.F32 R125, -RZ, R124.H1_H1 ;  /* 0x3000007cff7d7230 */ /* 0x000fe20000004100 */
[----:B------:R-:W-:Y:S01]  /*7350*/  F2FP.F16.E5M2.UNPACK_B R155, R155.H1 ;  /* 0x0000009bff9b723e */ /* 0x000fe200030004ff */
[--C-:B------:R-:W-:Y:S01]  /*7360*/  HADD2.F32 R126, -RZ, R128.reuse.H0_H0 ;  /* 0x20000080ff7e7230 */ /* 0x100fe20000004100 */
[----:B------:R-:W-:Y:S01]  /*7370*/  F2FP.F16.E5M2.UNPACK_B R156, R156.H1 ;  /* 0x0000009cff9c723e */ /* 0x000fe200030004ff */
[----:B------:R-:W-:Y:S01]  /*7380*/  HADD2.F32 R129, -RZ, R128.H1_H1 ;  /* 0x30000080ff817230 */ /* 0x000fe20000004100 */
[----:B------:R-:W-:Y:S01]  /*7390*/  F2FP.F16.E5M2.UNPACK_B R157, R157.H1 ;  /* 0x0000009dff9d723e */ /* 0x000fe200030004ff */
[C---:B------:R-:W-:Y:S01]  /*73a0*/  FMUL R4, R78.reuse, R4 ;  /* 0x000000044e047220 */ /* 0x040fe20000400000 */
[C---:B------:R-:W-:Y:S01]  /*73b0*/  FMUL R5, R78.reuse, R5 ;  /* 0x000000054e057220 */ /* 0x040fe20000400000 */
[----:B------:R-:W-:Y:S02]  /*73c0*/  HADD2.F32 R3, -RZ, R148.H0_H0 ;  /* 0x20000094ff037230 */ /* 0x000fe40000004100 */
        /* <DEDUP_REMOVED lines=9> */
[C---:B------:R-:W-:Y:S01]  /*7460*/  FMUL R2, R78.reuse, R21 ;  /* 0x000000154e027220 */ /* 0x040fe20000400000 */
[C---:B------:R-:W-:Y:S01]  /*7470*/  FMUL R21, R78.reuse, R28 ;  /* 0x0000001c4e157220 */ /* 0x040fe20000400000 */
[----:B------:R-:W-:Y:S02]  /*7480*/  HADD2.F32 R130, -RZ, R132.H0_H0 ;  /* 0x20000084ff827230 */ /* 0x000fe40000004100 */
[C---:B------:R-:W-:Y:S01]  /*7490*/  FMUL R6, R78.reuse, R6 ;  /* 0x000000064e067220 */ /* 0x040fe20000400000 */
[----:B------:R-:W-:Y:S02]  /*74a0*/  HADD2.F32 R82, -RZ, R148.H1_H1 ;  /* 0x30000094ff527230 */ /* 0x000fe40000004100 */
[C---:B------:R-:W-:Y:S01]  /*74b0*/  FMUL R7, R78.reuse, R7 ;  /* 0x000000074e077220 */ /* 0x040fe20000400000 */
[----:B------:R-:W-:Y:S02]  /*74c0*/  HADD2.F32 R85, -RZ, R149.H0_H0 ;  /* 0x20000095ff557230 */ /* 0x000fe40000004100 */
[C---:B------:R-:W-:Y:S01]  /*74d0*/  FFMA R6, R81.reuse, R3, R6 ;  /* 0x0000000351067223 */ /* 0x040fe20000000006 */
[----:B------:R-:W-:Y:S02]  /*74e0*/  HADD2.F32 R133, -RZ, R132.H1_H1 ;  /* 0x30000084ff857230 */ /* 0x000fe40000004100 */
[C---:B------:R-:W-:Y:S01]  /*74f0*/  FFMA R7, R81.reuse, R82, R7 ;  /* 0x0000005251077223 */ /* 0x040fe20000000007 */
[C---:B------:R-:W-:Y:S01]  /*7500*/  FFMA R8, R81.reuse, R83, R8 ;  /* 0x0000005351087223 */ /* 0x040fe20000000008 */
[C---:B------:R-:W-:Y:S01]  /*7510*/  FFMA R9, R81.reuse, R84, R9 ;  /* 0x0000005451097223 */ /* 0x040fe20000000009 */
[--C-:B------:R-:W-:Y:S02]  /*7520*/  HADD2.F32 R82, -RZ, R138.reuse.H0_H0 ;  /* 0x2000008aff527230 */ /* 0x100fe40000004100 */
[C---:B------:R-:W-:Y:S01]  /*7530*/  FMUL R10, R78.reuse, R10 ;  /* 0x0000000a4e0a7220 */ /* 0x040fe20000400000 */
[----:B------:R-:W-:Y:S02]  /*7540*/  HADD2.F32 R83, -RZ, R138.H1_H1 ;  /* 0x3000008aff537230 */ /* 0x000fe40000004100 */
[C---:B------:R-:W-:Y:S01]  /*7550*/  FMUL R11, R78.reuse, R11 ;  /* 0x0000000b4e0b7220 */ /* 0x040fe20000400000 */
[----:B------:R-:W-:Y:S02]  /*7560*/  HADD2.F32 R89, -RZ, R150.H0_H0 ;  /* 0x20000096ff597230 */ /* 0x000fe40000004100 */
[C---:B------:R-:W-:Y:S01]  /*7570*/  FFMA R10, R81.reuse, R85, R10 ;  /* 0x00000055510a7223 */ /* 0x040fe2000000000a */
[--C-:B------:R-:W-:Y:S02]  /*7580*/  HADD2.F32 R134, -RZ, R136.reuse.H0_H0 ;  /* 0x20000088ff867230 */ /* 0x100fe40000004100 */
[C---:B------:R-:W-:Y:S01]  /*7590*/  FFMA R11, R81.reuse, R86, R11 ;  /* 0x00000056510b7223 */ /* 0x040fe2000000000b */
[C---:B------:R-:W-:Y:S01]  /*75a0*/  FFMA R12, R81.reuse, R87, R12 ;  /* 0x00000057510c7223 */ /* 0x040fe2000000000c */
[----:B------:R-:W-:Y:S01]  /*75b0*/  FFMA R13, R81, R88, R13 ;  /* 0x00000058510d7223 */ /* 0x000fe2000000000d */
[----:B------:R-:W-:Y:S01]  /*75c0*/  F2FP.SATFINITE.E5M2.F32.PACK_AB_MERGE_C R86, R7, R6, RZ ;  /* 0x000000060756723e */ /* 0x000fe200048060ff */
[C---:B------:R-:W-:Y:S01]  /*75d0*/  FMUL R7, R78.reuse, R24 ;  /* 0x000000184e077220 */ /* 0x040fe20000400000 */
[----:B------:R-:W-:Y:S01]  /*75e0*/  F2FP.SATFINITE.E5M2.F32.PACK_AB_MERGE_C R138, R11, R10, RZ ;  /* 0x0000000a0b8a723e */ /* 0x000fe200048060ff */
[C---:B------:R-:W-:Y:S01]  /*75f0*/  FMUL R10, R78.reuse, R25 ;  /* 0x000000194e0a7220 */ /* 0x040fe20000400000 */
[C---:B------:R-:W-:Y:S01]  /*7600*/  FMUL R25, R78.reuse, R32 ;  /* 0x000000204e197220 */ /* 0x040fe20000400000 */
[----:B------:R-:W-:Y:S02]  /*7610*/  HADD2.F32 R137, -RZ, R136.H1_H1 ;  /* 0x30000088ff897230 */ /* 0x000fe40000004100 */
[C---:B------:R-:W-:Y:S01]  /*7620*/  FMUL R14, R78.reuse, R14 ;  /* 0x0000000e4e0e7220 */ /* 0x040fe20000400000 */
[----:B------:R-:W-:Y:S02]  /*7630*/  HADD2.F32 R90, -RZ, R150.H1_H1 ;  /* 0x30000096ff5a7230 */ /* 0x000fe40000004100 */
[C---:B------:R-:W-:Y:S01]  /*7640*/  FMUL R15, R78.reuse, R15 ;  /* 0x0000000f4e0f7220 */ /* 0x040fe20000400000 */
[--C-:B------:R-:W-:Y:S02]  /*7650*/  HADD2.F32 R93, -RZ, R151.reuse.H0_H0 ;  /* 0x20000097ff5d7230 */ /* 0x100fe40000004100 */
[C---:B------:R-:W-:Y:S01]  /*7660*/  FFMA R14, R81.reuse, R89, R14 ;  /* 0x00000059510e7223 */ /* 0x040fe2000000000e */
[----:B------:R-:W-:Y:S02]  /*7670*/  HADD2.F32 R94, -RZ, R151.H1_H1 ;  /* 0x30000097ff5e7230 */ /* 0x000fe40000004100 */
[C---:B------:R-:W-:Y:S01]  /*7680*/  FFMA R15, R81.reuse, R90, R15 ;  /* 0x0000005a510f7223 */ /* 0x040fe2000000000f */
[C---:B------:R-:W-:Y:S01]  /*7690*/  FFMA R16, R81.reuse, R91, R16 ;  /* 0x0000005b51107223 */ /* 0x040fe20000000010 */
[----:B------:R-:W-:Y:S01]  /*76a0*/  FFMA R17, R81, R92, R17 ;  /* 0x0000005c51117223 */ /* 0x000fe20000000011 */
[C---:B------:R-:W-:Y:S01]  /*76b0*/  FMUL R18, R78.reuse, R18 ;  /* 0x000000124e127220 */ /* 0x040fe20000400000 */
[C---:B------:R-:W-:Y:S01]  /*76c0*/  FMUL R19, R78.reuse, R19 ;  /* 0x000000134e137220 */ /* 0x040fe20000400000 */
[--C-:B------:R-:W-:Y:S01]  /*76d0*/  HADD2.F32 R96, -RZ, R152.reuse.H0_H0 ;  /* 0x20000098ff607230 */ /* 0x100fe20000004100 */
[----:B------:R-:W-:Y:S01]  /*76e0*/  F2FP.SATFINITE.E5M2.F32.PACK_AB_MERGE_C R14, R15, R14, RZ ;  /* 0x0000000e0f0e723e */ /* 0x000fe200048060ff */
[C---:B------:R-:W-:Y:S01]  /*76f0*/  FFMA R18, R81.reuse, R93, R18 ;  /* 0x0000005d51127223 */ /* 0x040fe20000000012 */
[C---:B------:R-:W-:Y:S01]  /*7700*/  FFMA R19, R81.reuse, R94, R19 ;  /* 0x0000005e51137223 */ /* 0x040fe20000000013 */
[C---:B------:R-:W-:Y:S01]  /*7710*/  FFMA R0, R81.reuse, R95, R0 ;  /* 0x0000005f51007223 */ /* 0x040fe20000000000 */
[----:B------:R-:W-:Y:S01]  /*7720*/  FFMA R2, R81, R97, R2 ;  /* 0x0000006151027223 */ /* 0x000fe20000000002 */
[----:B------:R-:W-:Y:S02]  /*7730*/  HADD2.F32 R99, -RZ, R152.H1_H1 ;  /* 0x30000098ff637230 */ /* 0x000fe40000004100 */
[C---:B------:R-:W-:Y:S01]  /*7740*/  FMUL R3, R78.reuse, R22 ;  /* 0x000000164e037220 */ /* 0x040fe20000400000 */
[----:B------:R-:W-:Y:S01]  /*7750*/  F2FP.SATFINITE.E5M2.F32.PACK_AB_MERGE_C R18, R19, R18, RZ ;  /* 0x000000121312723e */ /* 0x000fe200048060ff */
[C---:B------:R-:W-:Y:S01]  /*7760*/  FMUL R22, R78.reuse, R29 ;  /* 0x0000001d4e167220 */ /* 0x040fe20000400000 */
[C---:B------:R-:W-:Y:S01]  /*7770*/  FMUL R29, R78.reuse, R36 ;  /* 0x000000244e1d7220 */ /* 0x040fe20000400000 */
[C---:B------:R-:W-:Y:S01]  /*7780*/  FFMA R3, R81.reuse, R96, R3 ;  /* 0x0000006051037223 */ /* 0x040fe20000000003 */
[C---:B------:R-:W-:Y:S01]  /*7790*/  FMUL R6, R78.reuse, R23 ;  /* 0x000000174e067220 */ /* 0x040fe20000400000 */
[--C-:B------:R-:W-:Y:S02]  /*77a0*/  HADD2.F32 R100, -RZ, R153.reuse.H0_H0 ;  /* 0x20000099ff647230 */ /* 0x100fe40000004100 */
[C---:B------:R-:W-:Y:S01]  /*77b0*/  FMUL R11, R78.reuse, R26 ;  /* 0x0000001a4e0b7220 */ /* 0x040fe20000400000 */
[----:B------:R-:W-:Y:S02]  /*77c0*/  HADD2.F32 R103, -RZ, R153.H1_H1 ;  /* 0x30000099ff677230 */ /* 0x000fe40000004100 */
[C---:B------:R-:W-:Y:S01]  /*77d0*/  FFMA R6, R81.reuse, R99, R6 ;  /* 0x0000006351067223 */ /* 0x040fe20000000006 */
[C---:B------:R-:W-:Y:S01]  /*77e0*/  FFMA R7, R81.reuse, R98, R7 ;  /* 0x0000006251077223 */ /* 0x040fe20000000007 */
[C---:B------:R-:W-:Y:S01]  /*77f0*/  FFMA R10, R81.reuse, R101, R10 ;  /* 0x00000065510a7223 */ /* 0x040fe2000000000a */
[C---:B------:R-:W-:Y:S01]  /*7800*/  FFMA R11, R81.reuse, R100, R11 ;  /* 0x00000064510b7223 */ /* 0x040fe2000000000b */
[----:B------:R-:W-:Y:S01]  /*7810*/  FMUL R26, R78, R33 ;  /* 0x000000214e1a7220 */ /* 0x000fe20000400000 */
[----:B------:R-:W-:Y:S01]  /*7820*/  F2FP.SATFINITE.E5M2.F32.PACK_AB_MERGE_C R3, R6, R3, RZ ;  /* 0x000000030603723e */ /* 0x000fe200048060ff */
[C---:B------:R-:W-:Y:S01]  /*7830*/  FMUL R33, R78.reuse, R40 ;  /* 0x000000284e217220 */ /* 0x040fe20000400000 */
        /* <DEDUP_REMOVED lines=8> */
[C---:B------:R-:W-:Y:S01]  /*78c0*/  FMUL R30, R78.reuse, R37 ;  /* 0x000000254e1e7220 */ /* 0x040fe20000400000 */
[C---:B------:R-:W-:Y:S01]  /*78d0*/  FMUL R37, R78.reuse, R44 ;  /* 0x0000002c4e257220 */ /* 0x040fe20000400000 */
[C---:B------:R-:W-:Y:S01]  /*78e0*/  FMUL R24, R78.reuse, R31 ;  /* 0x0000001f4e187220 */ /* 0x040fe20000400000 */
[----:B------:R-:W-:Y:S01]  /*78f0*/  F2FP.F16.E5M2.UNPACK_B R158, R158.H1 ;  /* 0x0000009eff9e723e */ /* 0x000fe200030004ff */
[--C-:B------:R-:W-:Y:S02]  /*7900*/  HADD2.F32 R108, -RZ, R155.reuse.H0_H0 ;  /* 0x2000009bff6c7230 */ /* 0x100fe40000004100 */
[----:B------:R-:W-:Y:S01]  /*7910*/  FMUL R27, R78, R34 ;  /* 0x000000224e1b7220 */ /* 0x000fe20000400000 */
[----:B------:R-:W-:Y:S02]  /*7920*/  HADD2.F32 R111, -RZ, R155.H1_H1 ;  /* 0x3000009bff6f7230 */ /* 0x000fe40000004100 */
[C---:B------:R-:W-:Y:S01]  /*7930*/  FFMA R24, R81.reuse, R107, R24 ;  /* 0x0000006b51187223 */ /* 0x040fe20000000018 */
[----:B------:R-:W-:Y:S01]  /*7940*/  F2FP.F16.E5M2.UNPACK_B R159, R159.H1 ;  /* 0x0000009fff9f723e */ /* 0x000fe200030004ff */
[C---:B------:R-:W-:Y:S01]  /*7950*/  FFMA R25, R81.reuse, R106, R25 ;  /* 0x0000006a51197223 */ /* 0x040fe20000000019 */
[C---:B------:R-:W-:Y:S01]  /*7960*/  FFMA R26, R81.reuse, R109, R26 ;  /* 0x0000006d511a7223 */ /* 0x040fe2000000001a */
[----:B------:R-:W-:Y:S01]  /*7970*/  F2FP.F16.E5M2.UNPACK_B R160, R160.H1 ;  /* 0x000000a0ffa0723e */ /* 0x000fe200030004ff */
[C---:B------:R-:W-:Y:S01]  /*7980*/  FFMA R27, R81.reuse, R108, R27 ;  /* 0x0000006c511b7223 */ /* 0x040fe2000000001b */
[----:B------:R-:W-:Y:S01]  /*7990*/  F2FP.SATFINITE.E5M2.F32.PACK_AB_MERGE_C R6, R24, R23, RZ ;  /* 0x000000171806723e */ /* 0x000fe200048060ff */
[C---:B------:R-:W-:Y:S01]  /*79a0*/  FMUL R34, R78.reuse, R41 ;  /* 0x000000294e227220 */ /* 0x040fe20000400000 */
[C---:B------:R-:W-:Y:S01]  /*79b0*/  FMUL R41, R78.reuse, R48 ;  /* 0x000000304e297220 */ /* 0x040fe20000400000 */
[----:B------:R-:W-:Y:S01]  /*79c0*/  FMUL R28, R78, R35 ;  /* 0x000000234e1c7220 */ /* 0x000fe20000400000 */
[----:B------:R-:W-:Y:S01]  /*79d0*/  F2FP.F16.E5M2.UNPACK_B R161, R161.H1 ;  /* 0x000000a1ffa1723e */ /* 0x000fe200030004ff */
[--C-:B------:R-:W-:Y:S01]  /*79e0*/  HADD2.F32 R112, -RZ, R156.reuse.H0_H0 ;  /* 0x2000009cff707230 */ /* 0x100fe20000004100 */
[----:B------:R-:W-:Y:S01]  /*79f0*/  F2FP.SATFINITE.E5M2.F32.PACK_AB_MERGE_C R6, R22, R21, R6 ;  /* 0x000000151606723e */ /* 0x000fe20004806006 */
[C---:B------:R-:W-:Y:S01]  /*7a00*/  FFMA R28, R81.reuse, R111, R28 ;  /* 0x0000006f511c7223 */ /* 0x040fe2000000001c */
[C---:B------:R-:W-:Y:S01]  /*7a10*/  FFMA R29, R81.reuse, R110, R29 ;  /* 0x0000006e511d7223 */ /* 0x040fe2000000001d */
[C---:B------:R-:W-:Y:S01]  /*7a20*/  FFMA R30, R81.reuse, R113, R30 ;  /* 0x00000071511e7223 */ /* 0x040fe2000000001e */
[----:B------:R-:W-:Y:S02]  /*7a30*/  HADD2.F32 R115, -RZ, R156.H1_H1 ;  /* 0x3000009cff737230 */ /* 0x000fe40000004100 */
[C---:B------:R-:W-:Y:S01]  /*7a40*/  FMUL R31, R78.reuse, R38 ;  /* 0x000000264e1f7220 */ /* 0x040fe20000400000 */
[----:B------:R-:W-:Y:S01]  /*7a50*/  F2FP.F16.E5M2.UNPACK_B R162, R162.H1 ;  /* 0x000000a2ffa2723e */ /* 0x000fe200030004ff */
[C---:B------:R-:W-:Y:S01]  /*7a60*/  FMUL R38, R78.reuse, R45 ;  /* 0x0000002d4e267220 */ /* 0x040fe20000400000 */
[C---:B------:R-:W-:Y:S01]  /*7a70*/  FMUL R45, R78.reuse, R52 ;  /* 0x000000344e2d7220 */ /* 0x040fe20000400000 */
[----:B------:R-:W-:Y:S01]  /*7a80*/  F2FP.F16.E5M2.UNPACK_B R163, R163.H1 ;  /* 0x000000a3ffa3723e */ /* 0x000fe200030004ff */
[----:B------:R-:W-:Y:S01]  /*7a90*/  FFMA R31, R81, R112, R31 ;  /* 0x00000070511f7223 */ /* 0x000fe2000000001f */
[----:B------:R-:W-:Y:S01]  /*7aa0*/  FMUL R52, R78, R59 ;  /* 0x0000003b4e347220 */ /* 0x000fe20000400000 */
[----:B------:R-:W-:Y:S01]  /*7ab0*/  IADD3 R76, PT, PT, R76, 0x1, RZ ;  /* 0x000000014c4c7810 */ /* 0x000fe20007ffe0ff */
[C---:B------:R-:W-:Y:S01]  /*7ac0*/  FMUL R59, R78.reuse, R66 ;  /* 0x000000424e3b7220 */ /* 0x040fe20000400000 */
[----:B------:R-:W-:Y:S01]  /*7ad0*/  F2FP.SATFINITE.E5M2.F32.PACK_AB_MERGE_C R66, R13, R12, R14 ;  /* 0x0000000c0d42723e */ /* 0x000fe2000480600e */
[C---:B------:R-:W-:Y:S01]  /*7ae0*/  FMUL R32, R78.reuse, R39 ;  /* 0x000000274e207220 */ /* 0x040fe20000400000 */
[--C-:B------:R-:W-:Y:S02]  /*7af0*/  HADD2.F32 R116, -RZ, R157.reuse.H0_H0 ;  /* 0x2000009dff747230 */ /* 0x100fe40000004100 */
[C---:B------:R-:W-:Y:S01]  /*7b00*/  FMUL R35, R78.reuse, R42 ;  /* 0x0000002a4e237220 */ /* 0x040fe20000400000 */
[----:B------:R-:W-:Y:S02]  /*7b10*/  HADD2.F32 R119, -RZ, R157.H1_H1 ;  /* 0x3000009dff777230 */ /* 0x000fe40000004100 */
[C---:B------:R-:W-:Y:S01]  /*7b20*/  FFMA R32, R81.reuse, R115, R32 ;  /* 0x0000007351207223 */ /* 0x040fe20000000020 */
[----:B------:R-:W-:Y:S01]  /*7b30*/  FMUL R36, R78, R43 ;  /* 0x0000002b4e247220 */ /* 0x000fe20000400000 */
[C---:B------:R-:W-:Y:S01]  /*7b40*/  FFMA R33, R81.reuse, R114, R33 ;  /* 0x0000007251217223 */ /* 0x040fe20000000021 */
[C---:B------:R-:W-:Y:S01]  /*7b50*/  FFMA R34, R81.reuse, R117, R34 ;  /* 0x0000007551227223 */ /* 0x040fe20000000022 */
[--C-:B------:R-:W-:Y:S01]  /*7b60*/  HADD2.F32 R120, -RZ, R158.reuse.H0_H0 ;  /* 0x2000009eff787230 */ /* 0x100fe20000004100 */
[----:B------:R-:W-:Y:S01]  /*7b70*/  F2FP.SATFINITE.E5M2.F32.PACK_AB_MERGE_C R32, R32, R31, RZ ;  /* 0x0000001f2020723e */ /* 0x000fe200048060ff */
[C---:B------:R-:W-:Y:S01]  /*7b80*/  FFMA R35, R81.reuse, R116, R35 ;  /* 0x0000007451237223 */ /* 0x040fe20000000023 */
[----:B------:R-:W-:Y:S02]  /*7b90*/  HADD2.F32 R123, -RZ, R158.H1_H1 ;  /* 0x3000009eff7b7230 */ /* 0x000fe40000004100 */
[----:B------:R-:W-:Y:S01]  /*7ba0*/  FMUL R39, R78, R46 ;  /* 0x0000002e4e277220 */ /* 0x000fe20000400000 */
[----:B------:R-:W-:Y:S01]  /*7bb0*/  F2FP.SATFINITE.E5M2.F32.PACK_AB_MERGE_C R32, R30, R29, R32 ;  /* 0x0000001d1e20723e */ /* 0x000fe20004806020 */
[C---:B------:R-:W-:Y:S01]  /*7bc0*/  FFMA R36, R81.reuse, R119, R36 ;  /* 0x0000007751247223 */ /* 0x040fe20000000024 */
[C---:B------:R-:W-:Y:S01]  /*7bd0*/  FMUL R40, R78.reuse, R47 ;  /* 0x0000002f4e287220 */ /* 0x040fe20000400000 */
[C---:B------:R-:W-:Y:S01]  /*7be0*/  FFMA R37, R81.reuse, R118, R37 ;  /* 0x0000007651257223 */ /* 0x040fe20000000025 */
[C---:B------:R-:W-:Y:S01]  /*7bf0*/  FFMA R38, R81.reuse, R121, R38 ;  /* 0x0000007951267223 */ /* 0x040fe20000000026 */
[C---:B------:R-:W-:Y:S01]  /*7c00*/  FMUL R42, R78.reuse, R49 ;  /* 0x000000314e2a7220 */ /* 0x040fe20000400000 */
[--C-:B------:R-:W-:Y:S02]  /*7c10*/  HADD2.F32 R124, -RZ, R159.reuse.H0_H0 ;  /* 0x2000009fff7c7230 */ /* 0x100fe40000004100 */
[C---:B------:R-:W-:Y:S01]  /*7c20*/  FFMA R39, R81.reuse, R120, R39 ;  /* 0x0000007851277223 */ /* 0x040fe20000000027 */
[----:B------:R-:W-:Y:S02]  /*7c30*/  HADD2.F32 R127, -RZ, R159.H1_H1 ;  /* 0x3000009fff7f7230 */ /* 0x000fe40000004100 */
[C---:B------:R-:W-:Y:S01]  /*7c40*/  FMUL R43, R78.reuse, R50 ;  /* 0x000000324e2b7220 */ /* 0x040fe20000400000 */
[C---:B------:R-:W-:Y:S01]  /*7c50*/  FFMA R40, R81.reuse, R123, R40 ;  /* 0x0000007b51287223 */ /* 0x040fe20000000028 */
[C---:B------:R-:W-:Y:S01]  /*7c60*/  FMUL R44, R78.reuse, R51 ;  /* 0x000000334e2c7220 */ /* 0x040fe20000400000 */
[C---:B------:R-:W-:Y:S01]  /*7c70*/  FFMA R41, R81.reuse, R122, R41 ;  /* 0x0000007a51297223 */ /* 0x040fe20000000029 */
[C---:B------:R-:W-:Y:S01]  /*7c80*/  FMUL R50, R78.reuse, R57 ;  /* 0x000000394e327220 */ /* 0x040fe20000400000 */
[C---:B------:R-:W-:Y:S01]  /*7c90*/  FMUL R57, R78.reuse, R64 ;  /* 0x000000404e397220 */ /* 0x040fe20000400000 */
[----:B------:R-:W-:Y:S01]  /*7ca0*/  FFMA R42, R81, R125, R42 ;  /* 0x0000007d512a7223 */ /* 0x000fe2000000002a */
[C---:B------:R-:W-:Y:S01]  /*7cb0*/  FMUL R46, R78.reuse, R53 ;  /* 0x000000354e2e7220 */ /* 0x040fe20000400000 */
[--C-:B------:R-:W-:Y:S01]  /*7cc0*/  HADD2.F32 R128, -RZ, R160.reuse.H0_H0 ;  /* 0x200000a0ff807230 */ /* 0x100fe20000004100 */
[----:B------:R-:W-:Y:S01]  /*7cd0*/  F2FP.SATFINITE.E5M2.F32.PACK_AB_MERGE_C R64, R5, R4, R86 ;  /* 0x000000040540723e */ /* 0x000fe20004806056 */
[C---:B------:R-:W-:Y:S01]  /*7ce0*/  FMUL R51, R78.reuse, R58 ;  /* 0x0000003a4e337220 */ /* 0x040fe20000400000 */
[C---:B------:R-:W-:Y:S01]  /*7cf0*/  FMUL R53, R78.reuse, R60 ;  /* 0x0000003c4e357220 */ /* 0x040fe20000400000 */
[C---:B------:R-:W-:Y:S01]  /*7d00*/  FFMA R43, R81.reuse, R124, R43 ;  /* 0x0000007c512b7223 */ /* 0x040fe2000000002b */
[----:B------:R-:W-:Y:S02]  /*7d10*/  HADD2.F32 R131, -RZ, R160.H1_H1 ;  /* 0x300000a0ff837230 */ /* 0x000fe40000004100 */
[C---:B------:R-:W-:Y:S01]  /*7d20*/  FMUL R47, R78.reuse, R54 ;  /* 0x000000364e2f7220 */ /* 0x040fe20000400000 */
[C---:B------:R-:W-:Y:S01]  /*7d30*/  FMUL R58, R78.reuse, R65 ;  /* 0x000000414e3a7220 */ /* 0x040fe20000400000 */
[----:B------:R-:W-:Y:S01]  /*7d40*/  FMUL R60, R78, R67 ;  /* 0x000000434e3c7220 */ /* 0x000fe20000400000 */
[----:B------:R-:W-:Y:S01]  /*7d50*/  F2FP.SATFINITE.E5M2.F32.PACK_AB_MERGE_C R5, R20, R11, RZ ;  /* 0x0000000b1405723e */ /* 0x000fe200048060ff */
[----:B------:R-:W-:Y:S01]  /*7d60*/  FFMA R44, R81, R127, R44 ;  /* 0x0000007f512c7223 */ /* 0x000fe2000000002c */
[C---:B------:R-:W-:Y:S01]  /*7d70*/  FMUL R48, R78.reuse, R55 ;  /* 0x000000374e307220 */ /* 0x040fe20000400000 */
[----:B------:R-:W-:Y:S01]  /*7d80*/  F2FP.SATFINITE.E5M2.F32.PACK_AB_MERGE_C R65, R9, R8, R138 ;  /* 0x000000080941723e */ /* 0x000fe2000480608a */
[----:B------:R-:W-:Y:S01]  /*7d90*/  FFMA R45, R81, R126, R45 ;  /* 0x0000007e512d7223 */ /* 0x000fe2000000002d */
[----:B------:R-:W-:Y:S01]  /*7da0*/  F2FP.SATFINITE.E5M2.F32.PACK_AB_MERGE_C R67, R17, R16, R18 ;  /* 0x000000101143723e */ /* 0x000fe20004806012 */
[----:B------:R-:W-:Y:S01]  /*7db0*/  FMUL R49, R78, R56 ;  /* 0x000000384e317220 */ /* 0x000fe20000400000 */
[C---:B------:R-:W-:Y:S01]  /*7dc0*/  FFMA R46, R81.reuse, R129, R46 ;  /* 0x00000081512e7223 */ /* 0x040fe2000000002e */
[--C-:B------:R-:W-:Y:S02]  /*7dd0*/  HADD2.F32 R132, -RZ, R161.reuse.H0_H0 ;  /* 0x200000a1ff847230 */ /* 0x100fe40000004100 */
[C---:B------:R-:W-:Y:S01]  /*7de0*/  FFMA R47, R81.reuse, R128, R47 ;  /* 0x00000080512f7223 */ /* 0x040fe2000000002f */
[----:B------:R1:W-:Y:S01]  /*7df0*/  STS.128 [R172+UR49+0x6200], R64 ;  /* 0x00620040ac007988 */ /* 0x0003e20008000c31 */
[----:B------:R-:W-:Y:S01]  /*7e00*/  HADD2.F32 R135, -RZ, R161.H1_H1 ;  /* 0x300000a1ff877230 */ /* 0x000fe20000004100 */
[----:B------:R-:W-:Y:S01]  /*7e10*/  F2FP.SATFINITE.E5M2.F32.PACK_AB_MERGE_C R5, R10, R7, R5 ;  /* 0x000000070a05723e */ /* 0x000fe20004806005 */
[C---:B------:R-:W-:Y:S01]  /*7e20*/  FFMA R48, R81.reuse, R131, R48 ;  /* 0x0000008351307223 */ /* 0x040fe20000000030 */
[----:B------:R-:W-:Y:S01]  /*7e30*/  F2FP.SATFINITE.E5M2.F32.PACK_AB_MERGE_C R7, R28, R27, RZ ;  /* 0x0000001b1c07723e */ /* 0x000fe200048060ff */
        /* <DEDUP_REMOVED lines=8> */
[----:B------:R-:W-:Y:S01]  /*7ec0*/  FMUL R56, R78, R63 ;  /* 0x0000003f4e387220 */ /* 0x000fe20000400000 */
[----:B------:R-:W-:Y:S01]  /*7ed0*/  F2FP.SATFINITE.E5M2.F32.PACK_AB_MERGE_C R4, R2, R0, R3 ;  /* 0x000000000204723e */ /* 0x000fe20004806003 */
[C---:B------:R-:W-:Y:S01]  /*7ee0*/  FFMA R53, R81.reuse, R134, R53 ;  /* 0x0000008651357223 */ /* 0x040fe20000000035 */
[----:B------:R-:W-:Y:S01]  /*7ef0*/  F2FP.SATFINITE.E5M2.F32.PACK_AB_MERGE_C R7, R26, R25, R7 ;  /* 0x000000191a07723e */ /* 0x000fe20004806007 */
[C---:B------:R-:W-:Y:S01]  /*7f00*/  FFMA R54, R81.reuse, R137, R54 ;  /* 0x0000008951367223 */ /* 0x040fe20000000036 */
[--C-:B------:R-:W-:Y:S02]  /*7f10*/  HADD2.F32 R84, -RZ, R163.reuse.H0_H0 ;  /* 0x200000a3ff547230 */ /* 0x100fe40000004100 */
[C---:B------:R-:W-:Y:S01]  /*7f20*/  FFMA R55, R81.reuse, R136, R55 ;  /* 0x0000008851377223 */ /* 0x040fe20000000037 */
[----:B------:R-:W-:Y:S01]  /*7f30*/  HADD2.F32 R85, -RZ, R163.H1_H1 ;  /* 0x300000a3ff557230 */ /* 0x000fe20000004100 */
[----:B------:R1:W-:Y:S01]  /*7f40*/  STS.128 [R204+0x6010], R4 ;  /* 0x00601004cc007388 */ /* 0x0003e20000000c00 */
[----:B------:R-:W-:Y:S01]  /*7f50*/  F2FP.SATFINITE.E5M2.F32.PACK_AB_MERGE_C R35, R36, R35, RZ ;  /* 0x000000232423723e */ /* 0x000fe200048060ff */
[C---:B------:R-:W-:Y:S01]  /*7f60*/  FFMA R56, R81.reuse, R139, R56 ;  /* 0x0000008b51387223 */ /* 0x040fe20000000038 */
[----:B------:R-:W-:Y:S01]  /*7f70*/  F2FP.SATFINITE.E5M2.F32.PACK_AB_MERGE_C R39, R40, R39, RZ ;  /* 0x000000272827723e */ /* 0x000fe200048060ff */
[C---:B------:R-:W-:Y:S01]  /*7f80*/  FFMA R57, R81.reuse, R82, R57 ;  /* 0x0000005251397223 */ /* 0x040fe20000000039 */
[----:B------:R-:W-:Y:S01]  /*7f90*/  F2FP.SATFINITE.E5M2.F32.PACK_AB_MERGE_C R43, R44, R43, RZ ;  /* 0x0000002b2c2b723e */ /* 0x000fe200048060ff */
[C---:B------:R-:W-:Y:S01]  /*7fa0*/  FFMA R58, R81.reuse, R83, R58 ;  /* 0x00000053513a7223 */ /* 0x040fe2000000003a */
[C---:B------:R-:W-:Y:S01]  /*7fb0*/  FFMA R59, R81.reuse, R84, R59 ;  /* 0x00000054513b7223 */ /* 0x040fe2000000003b */
[----:B------:R-:W-:Y:S01]  /*7fc0*/  F2FP.SATFINITE.E5M2.F32.PACK_AB_MERGE_C R33, R34, R33, R35 ;  /* 0x000000212221723e */ /* 0x000fe20004806023 */
        /* <DEDUP_REMOVED lines=11> */
[----:B------:R-:W-:Y:S05]  /*8080*/  F2FP.SATFINITE.E5M2.F32.PACK_AB_MERGE_C R51, R58, R57, R59 ;  /* 0x000000393a33723e */ /* 0x000fea000480603b */
        /* <DEDUP_REMOVED lines=9> */
[----:B------:R-:W-:Y:S02]  /*8120*/  UIADD3 UR8, UP0, UPT, UR52, 0x680, URZ ;  /* 0x0000068034087890 */ /* 0x000fe4000ff1e0ff */
[----:B------:R-:W-:Y:S02]  /*8130*/  UIADD3 UR5, UPT, UPT, UR41, 0x40, URZ ;  /* 0x0000004029057890 */ /* 0x000fe4000fffe0ff */
[----:B------:R-:W-:Y:S02]  /*8140*/  UIADD3 UR4, UPT, UPT, UR49, 0x6200, URZ ;  /* 0x0000620031047890 */ /* 0x000fe4000fffe0ff */
[----:B------:R-:W-:Y:S01]  /*8150*/  UIADD3.X UR9, UPT, UPT, URZ, UR53, URZ, UP0, !UPT ;  /* 0x00000035ff097290 */ /* 0x000fe200087fe4ff */
[----:B------:R-:W-:Y:S01]  /*8160*/  UMOV UR6, UR42 ;  /* 0x0000002a00067c82 */ /* 0x000fe20008000000 */
[----:B------:R-:W-:Y:S07]  /*8170*/  UMOV UR7, UR36 ;  /* 0x0000002400077c82 */ /* 0x000fee0008000000 */
[----:B------:R2:W-:Y:S01]  /*8180*/  UTMASTG.3D [UR4], [UR8] ;  /* 0x00000004080073b5 */ /* 0x0005e20008010000 */
[----:B------:R0:W-:Y:S01]  /*8190*/  UTMACMDFLUSH ;  /* 0x00000000000079b7 */ /* 0x0001e20000000000 */
[----:B--2---:R-:W-:Y:S04]  /*81a0*/  DEPBAR.LE SB0, 0x1 ;  /* 0x000080400000791a */ /* 0x004fe80000000000 */
.L_x_107:
[----:B------:R-:W-:Y:S05]  /*81b0*/  BSYNC.RECONVERGENT B0 ;  /* 0x0000000000007941 */ /* 0x000fea0003800200 */
.L_x_106:
[----:B------:R-:W-:Y:S01]  /*81c0*/  BAR.SYNC.DEFER_BLOCKING 0x1, 0x80 ;  /* 0x0042000000007b1d */ /* 0x000fe20000010000 */
[----:B------:R-:W-:Y:S01]  /*81d0*/  ISETP.NE.AND P2, PT, R194, RZ, PT ;  /* 0x000000ffc200720c */ /* 0x000fe20003f45270 */
[----:B------:R-:W-:Y:S01]  /*81e0*/  IMAD.IADD R20, R75, 0x1, R147 ;  /* 0x000000014b147824 */ /* 0x000fe200078e0293 */
[----:B------:R-:W-:Y:S01]  /*81f0*/  ISETP.NE.AND P0, PT, R195, 0x2, PT ;  /* 0x00000002c300780c */ /* 0x000fe20003f05270 */
[----:B------:R-:W-:Y:S01]  /*8200*/  IMAD.IADD R21, R77, 0x1, R170 ;  /* 0x000000014d157824 */ /* 0x000fe200078e02aa */
[----:B------:R-:W-:Y:S02]  /*8210*/  ISETP.NE.AND P1, PT, R76, 0x4, PT ;  /* 0x000000044c00780c */ /* 0x000fe40003f25270 */
[----:B------:R-:W-:Y:S02]  /*8220*/  SEL R3, RZ, 0x1, P0 ;  /* 0x00000001ff037807 */ /* 0x000fe40000000000 */
[----:B------:R-:W-:Y:S02]  /*8230*/  SEL R0, RZ, 0x1, P1 ;  /* 0x00000001ff007807 */ /* 0x000fe40000800000 */
[----:B------:R-:W-:Y:S02]  /*8240*/  LOP3.LUT R182, R182, R3, RZ, 0x3c, !PT ;  /* 0x00000003b6b67212 */ /* 0x000fe400078e3cff */
[----:B------:R-:W-:Y:S02]  /*8250*/  LOP3.LUT R183, R183, R0, RZ, 0x3c, !PT ;  /* 0x00000000b7b77212 */ /* 0x000fe400078e3cff */
[----:B------:R-:W-:Y:S02]  /*8260*/  @P2 R2UR UR36, R179 ;  /* 0x00000000b32422ca */ /* 0x000fe400000e0000 */
[----:B------:R-:W-:Y:S02]  /*8270*/  SEL R195, R195, RZ, P0 ;  /* 0x000000ffc3c37207 */ /* 0x000fe40000000000 */
[----:B------:R-:W-:Y:S01]  /*8280*/  SEL R76, R76, RZ, P1 ;  /* 0x000000ff4c4c7207 */ /* 0x000fe20000800000 */
[----:B------:R-:W-:Y:S10]  /*8290*/  @P2 BRA `(.L_x_108) ;  /* 0xffffffc400bc2947 */ /* 0x000ff4000383ffff */
[----:B------:R-:W-:Y:S05]  /*82a0*/  EXIT ;  /* 0x000000000000794d */ /* 0x000fea0003800000 */
.L_x_19:
[----:B--2---:R2:W1:Y:S02]  /*82b0*/  SYNCS.PHASECHK.TRANS64.TRYWAIT P0, [R3+URZ+0x110], R2 ;  /* 0x00011002030075a7 */ /* 0x00446400080011ff */
[----:B-1----:R-:W-:Y:S05]  /*82c0*/  @!P0 NANOSLEEP.SYNCS 0x989680 ;  /* 0x009896800000895d */ /* 0x002fea0003900000 */
[----:B------:R-:W1:Y:S02]  /*82d0*/  @!P0 SYNCS.PHASECHK.TRANS64 P0, [R3+URZ+0x110], R2 ;  /* 0x00011002030085a7 */ /* 0x000e6400080010ff */
[----:B-1----:R-:W-:Y:S05]  /*82e0*/  @!P0 BRA `(.L_x_19) ;  /* 0xfffffffc00f08947 */ /* 0x002fea000383ffff */
[----:B------:R-:W-:Y:S05]  /*82f0*/  BRA `(.L_x_109) ;  /* 0xffffff9000c07947 */ /* 0x000fea000383ffff */
.L_x_22:
[----:B-1----:R-:W-:-:S07]  /*8300*/  MOV R2, UR33 ;  /* 0x0000002100027c02 */ /* 0x002fce0008000f00 */
.L_x_110:
[----:B-1----:R1:W2:Y:S02]  /*8310*/  SYNCS.PHASECHK.TRANS64.TRYWAIT P0, [R2+URZ+0x38], R5 ;  /* 0x00003805020075a7 */ /* 0x0022a400080011ff */
[----:B--2---:R-:W-:Y:S05]  /*8320*/  @!P0 NANOSLEEP.SYNCS 0x989680 ;  /* 0x009896800000895d */ /* 0x004fea0003900000 */
[----:B------:R-:W2:Y:S02]  /*8330*/  @!P0 SYNCS.PHASECHK.TRANS64 P0, [R2+URZ+0x38], R5 ;  /* 0x00003805020085a7 */ /* 0x000ea400080010ff */
[----:B--2---:R-:W-:Y:S05]  /*8340*/  @!P0 BRA `(.L_x_110) ;  /* 0xfffffffc00f08947 */ /* 0x004fea000383ffff */
[----:B------:R-:W-:Y:S05]  /*8350*/  BRA `(.L_x_21) ;  /* 0xffffff9400107947 */ /* 0x000fea000383ffff */
.L_x_28:
[----:B-1----:R-:W-:-:S07]  /*8360*/  MOV R2, UR17 ;  /* 0x0000001100027c02 */ /* 0x002fce0008000f00 */
.L_x_111:
[----:B-1----:R1:W2:Y:S02]  /*8370*/  SYNCS.PHASECHK.TRANS64.TRYWAIT P0, [R2+URZ+0x38], R5 ;  /* 0x00003805020075a7 */ /* 0x0022a400080011ff */
[----:B--2---:R-:W-:Y:S05]  /*8380*/  @!P0 NANOSLEEP.SYNCS 0x989680 ;  /* 0x009896800000895d */ /* 0x004fea0003900000 */
[----:B------:R-:W2:Y:S02]  /*8390*/  @!P0 SYNCS.PHASECHK.TRANS64 P0, [R2+URZ+0x38], R5 ;  /* 0x00003805020085a7 */ /* 0x000ea400080010ff */
[----:B--2---:R-:W-:Y:S05]  /*83a0*/  @!P0 BRA `(.L_x_111) ;  /* 0xfffffffc00f08947 */ /* 0x004fea000383ffff */
[----:B------:R-:W-:Y:S05]  /*83b0*/  BRA `(.L_x_27) ;  /* 0xffffff9400b47947 */ /* 0x000fea000383ffff */
.L_x_32:
[----:B-1----:R1:W2:Y:S02]  /*83c0*/  SYNCS.PHASECHK.TRANS64.TRYWAIT P0, [R2+URZ+0xa0], R3 ;  /* 0x0000a003020075a7 */ /* 0x0022a400080011ff */
[----:B--2---:R-:W-:Y:S05]  /*83d0*/  @!P0 NANOSLEEP.SYNCS 0x989680 ;  /* 0x009896800000895d */ /* 0x004fea0003900000 */
[----:B------:R-:W2:Y:S02]  /*83e0*/  @!P0 SYNCS.PHASECHK.TRANS64 P0, [R2+URZ+0xa0], R3 ;  /* 0x0000a003020085a7 */ /* 0x000ea400080010ff */
[----:B--2---:R-:W-:Y:S05]  /*83f0*/  @!P0 BRA `(.L_x_32) ;  /* 0xfffffffc00f08947 */ /* 0x004fea000383ffff */
[----:B------:R-:W-:Y:S05]  /*8400*/  BRA `(.L_x_112) ;  /* 0xffffff9800407947 */ /* 0x000fea000383ffff */
.L_x_36:
[----:B----4-:R-:W-:-:S07]  /*8410*/  MOV R0, UR5 ;  /* 0x0000000500007c02 */ /* 0x010fce0008000f00 */
.L_x_113:
[----:B-1----:R1:W2:Y:S02]  /*8420*/  SYNCS.PHASECHK.TRANS64.TRYWAIT P0, [R0+URZ], R3 ;  /* 0x00000003000075a7 */ /* 0x0022a400080011ff */
[----:B--2---:R-:W-:Y:S05]  /*8430*/  @!P0 NANOSLEEP.SYNCS 0x989680 ;  /* 0x009896800000895d */ /* 0x004fea0003900000 */
[----:B------:R-:W2:Y:S02]  /*8440*/  @!P0 SYNCS.PHASECHK.TRANS64 P0, [R0+URZ], R3 ;  /* 0x00000003000085a7 */ /* 0x000ea400080010ff */
[----:B--2---:R-:W-:Y:S05]  /*8450*/  @!P0 BRA `(.L_x_113) ;  /* 0xfffffffc00f08947 */ /* 0x004fea000383ffff */
[----:B------:R-:W-:Y:S05]  /*8460*/  BRA `(.L_x_114) ;  /* 0xffffff9c00b07947 */ /* 0x000fea000383ffff */
.L_x_37:
[----:B----4-:R-:W-:-:S07]  /*8470*/  MOV R0, UR5 ;  /* 0x0000000500007c02 */ /* 0x010fce0008000f00 */
.L_x_115:
[----:B-1----:R1:W2:Y:S02]  /*8480*/  SYNCS.PHASECHK.TRANS64.TRYWAIT P0, [R0+URZ], R3 ;  /* 0x00000003000075a7 */ /* 0x0022a400080011ff */
[----:B--2---:R-:W-:Y:S05]  /*8490*/  @!P0 NANOSLEEP.SYNCS 0x989680 ;  /* 0x009896800000895d */ /* 0x004fea0003900000 */
[----:B------:R-:W2:Y:S02]  /*84a0*/  @!P0 SYNCS.PHASECHK.TRANS64 P0, [R0+URZ], R3 ;  /* 0x00000003000085a7 */ /* 0x000ea400080010ff */
[----:B--2---:R-:W-:Y:S05]  /*84b0*/  @!P0 BRA `(.L_x_115) ;  /* 0xfffffffc00f08947 */ /* 0x004fea000383ffff */
[----:B------:R-:W-:Y:S05]  /*84c0*/  BRA `(.L_x_116) ;  /* 0xffffff9c00bc7947 */ /* 0x000fea000383ffff */
.L_x_38:
[----:B----4-:R-:W-:-:S07]  /*84d0*/  MOV R0, UR5 ;  /* 0x0000000500007c02 */ /* 0x010fce0008000f00 */
.L_x_117:
[----:B-1----:R1:W2:Y:S02]  /*84e0*/  SYNCS.PHASECHK.TRANS64.TRYWAIT P0, [R0+URZ], R3 ;  /* 0x00000003000075a7 */ /* 0x0022a400080011ff */
[----:B--2---:R-:W-:Y:S05]  /*84f0*/  @!P0 NANOSLEEP.SYNCS 0x989680 ;  /* 0x009896800000895d */ /* 0x004fea0003900000 */
[----:B------:R-:W2:Y:S02]  /*8500*/  @!P0 SYNCS.PHASECHK.TRANS64 P0, [R0+URZ], R3 ;  /* 0x00000003000085a7 */ /* 0x000ea400080010ff */
[----:B--2---:R-:W-:Y:S05]  /*8510*/  @!P0 BRA `(.L_x_117) ;  /* 0xfffffffc00f08947 */ /* 0x004fea000383ffff */
[----:B------:R-:W-:Y:S05]  /*8520*/  BRA `(.L_x_118) ;  /* 0xffffff9c00c87947 */ /* 0x000fea000383ffff */
.L_x_39:
[----:B----4-:R-:W-:-:S07]  /*8530*/  MOV R0, UR5 ;  /* 0x0000000500007c02 */ /* 0x010fce0008000f00 */
.L_x_119:
[----:B-1----:R1:W2:Y:S02]  /*8540*/  SYNCS.PHASECHK.TRANS64.TRYWAIT P0, [R0+URZ], R3 ;  /* 0x00000003000075a7 */ /* 0x0022a400080011ff */
[----:B--2---:R-:W-:Y:S05]  /*8550*/  @!P0 NANOSLEEP.SYNCS 0x989680 ;  /* 0x009896800000895d */ /* 0x004fea0003900000 */
[----:B------:R-:W2:Y:S02]  /*8560*/  @!P0 SYNCS.PHASECHK.TRANS64 P0, [R0+URZ], R3 ;  /* 0x00000003000085a7 */ /* 0x000ea400080010ff */
[----:B--2---:R-:W-:Y:S05]  /*8570*/  @!P0 BRA `(.L_x_119) ;  /* 0xfffffffc00f08947 */ /* 0x004fea000383ffff */
[----:B------:R-:W-:Y:S05]  /*8580*/  BRA `(.L_x_120) ;  /* 0xffffff9c00d47947 */ /* 0x000fea000383ffff */
.L_x_40:
[----:B----4-:R-:W-:-:S07]  /*8590*/  MOV R0, UR5 ;  /* 0x0000000500007c02 */ /* 0x010fce0008000f00 */
.L_x_121:
[----:B-1----:R1:W2:Y:S02]  /*85a0*/  SYNCS.PHASECHK.TRANS64.TRYWAIT P0, [R0+URZ], R3 ;  /* 0x00000003000075a7 */ /* 0x0022a400080011ff */
[----:B--2---:R-:W-:Y:S05]  /*85b0*/  @!P0 NANOSLEEP.SYNCS 0x989680 ;  /* 0x009896800000895d */ /* 0x004fea0003900000 */
[----:B------:R-:W2:Y:S02]  /*85c0*/  @!P0 SYNCS.PHASECHK.TRANS64 P0, [R0+URZ], R3 ;  /* 0x00000003000085a7 */ /* 0x000ea400080010ff */
[----:B--2---:R-:W-:Y:S05]  /*85d0*/  @!P0 BRA `(.L_x_121) ;  /* 0xfffffffc00f08947 */ /* 0x004fea000383ffff */
[----:B------:R-:W-:Y:S05]  /*85e0*/  BRA `(.L_x_122) ;  /* 0xffffff9c00e07947 */ /* 0x000fea000383ffff */
.L_x_41:
[----:B----4-:R-:W-:-:S07]  /*85f0*/  MOV R0, UR5 ;  /* 0x0000000500007c02 */ /* 0x010fce0008000f00 */
.L_x_123:
[----:B-1----:R1:W2:Y:S02]  /*8600*/  SYNCS.PHASECHK.TRANS64.TRYWAIT P0, [R0+URZ], R3 ;  /* 0x00000003000075a7 */ /* 0x0022a400080011ff */
[----:B--2---:R-:W-:Y:S05]  /*8610*/  @!P0 NANOSLEEP.SYNCS 0x989680 ;  /* 0x009896800000895d */ /* 0x004fea0003900000 */
[----:B------:R-:W2:Y:S02]  /*8620*/  @!P0 SYNCS.PHASECHK.TRANS64 P0, [R0+URZ], R3 ;  /* 0x00000003000085a7 */ /* 0x000ea400080010ff */
[----:B--2---:R-:W-:Y:S05]  /*8630*/  @!P0 BRA `(.L_x_123) ;  /* 0xfffffffc00f08947 */ /* 0x004fea000383ffff */
[----:B------:R-:W-:Y:S05]  /*8640*/  BRA `(.L_x_124) ;  /* 0xffffff9c00ec7947 */ /* 0x000fea000383ffff */
.L_x_44:
[----:B-1----:R1:W2:Y:S02]  /*8650*/  SYNCS.PHASECHK.TRANS64.TRYWAIT P0, [R0+URZ+0x100], R5 ;  /* 0x00010005000075a7 */ /* 0x0022a400080011ff */
[----:B--2---:R-:W-:Y:S05]  /*8660*/  @!P0 NANOSLEEP.SYNCS 0x989680 ;  /* 0x009896800000895d */ /* 0x004fea0003900000 */
[----:B------:R-:W2:Y:S02]  /*8670*/  @!P0 SYNCS.PHASECHK.TRANS64 P0, [R0+URZ+0x100], R5 ;  /* 0x00010005000085a7 */ /* 0x000ea400080010ff */
[----:B--2---:R-:W-:Y:S05]  /*8680*/  @!P0 BRA `(.L_x_44) ;  /* 0xfffffffc00f08947 */ /* 0x004fea000383ffff */
[----:B------:R-:W-:Y:S05]  /*8690*/  BRA `(.L_x_125) ;  /* 0xffffffa000487947 */ /* 0x000fea000383ffff */
.L_x_45:
[----:B------:R-:W-:-:S07]  /*86a0*/  MOV R0, UR5 ;  /* 0x0000000500007c02 */ /* 0x000fce0008000f00 */
.L_x_126:
[----:B-1----:R1:W2:Y:S02]  /*86b0*/  SYNCS.PHASECHK.TRANS64.TRYWAIT P0, [R0+URZ+0xb0], R5 ;  /* 0x0000b005000075a7 */ /* 0x0022a400080011ff */
[----:B--2---:R-:W-:Y:S05]  /*86c0*/  @!P0 NANOSLEEP.SYNCS 0x989680 ;  /* 0x009896800000895d */ /* 0x004fea0003900000 */
[----:B------:R-:W2:Y:S02]  /*86d0*/  @!P0 SYNCS.PHASECHK.TRANS64 P0, [R0+URZ+0xb0], R5 ;  /* 0x0000b005000085a7 */ /* 0x000ea400080010ff */
[----:B--2---:R-:W-:Y:S05]  /*86e0*/  @!P0 BRA `(.L_x_126) ;  /* 0xfffffffc00f08947 */ /* 0x004fea000383ffff */
[----:B------:R-:W-:Y:S05]  /*86f0*/  BRA `(.L_x_127) ;  /* 0xffffffa000587947 */ /* 0x000fea000383ffff */
.L_x_46:
[----:B-1----:R1:W2:Y:S02]  /*8700*/  SYNCS.PHASECHK.TRANS64.TRYWAIT P1, [R0+URZ+0xa0], R5 ;  /* 0x0000a005000075a7 */ /* 0x0022a400080211ff */
[----:B--2---:R-:W-:Y:S05]  /*8710*/  @!P1 NANOSLEEP.SYNCS 0x989680 ;  /* 0x009896800000995d */ /* 0x004fea0003900000 */
[----:B------:R-:W2:Y:S02]  /*8720*/  @!P1 SYNCS.PHASECHK.TRANS64 P1, [R0+URZ+0xa0], R5 ;  /* 0x0000a005000095a7 */ /* 0x000ea400080210ff */
[----:B--2---:R-:W-:Y:S05]  /*8730*/  @!P1 BRA `(.L_x_46) ;  /* 0xfffffffc00f09947 */ /* 0x004fea000383ffff */
[----:B------:R-:W-:Y:S05]  /*8740*/  BRA `(.L_x_128) ;  /* 0xffffffa000887947 */ /* 0x000fea000383ffff */
.L_x_49:
[----:B------:R-:W-:-:S07]  /*8750*/  MOV R0, UR5 ;  /* 0x0000000500007c02 */ /* 0x000fce0008000f00 */
.L_x_129:
[----:B-1----:R1:W2:Y:S02]  /*8760*/  SYNCS.PHASECHK.TRANS64.TRYWAIT P0, [R0+URZ+0xb0], R3 ;  /* 0x0000b003000075a7 */ /* 0x0022a400080011ff */
[----:B--2---:R-:W-:Y:S05]  /*8770*/  @!P0 NANOSLEEP.SYNCS 0x989680 ;  /* 0x009896800000895d */ /* 0x004fea0003900000 */
[----:B------:R-:W2:Y:S02]  /*8780*/  @!P0 SYNCS.PHASECHK.TRANS64 P0, [R0+URZ+0xb0], R3 ;  /* 0x0000b003000085a7 */ /* 0x000ea400080010ff */
[----:B--2---:R-:W-:Y:S05]  /*8790*/  @!P0 BRA `(.L_x_129) ;  /* 0xfffffffc00f08947 */ /* 0x004fea000383ffff */
[----:B------:R-:W-:Y:S05]  /*87a0*/  BRA `(.L_x_48) ;  /* 0xffffffa000dc7947 */ /* 0x000fea000383ffff */
.L_x_56:
[----:B-1----:R1:W2:Y:S02]  /*87b0*/  SYNCS.PHASECHK.TRANS64.TRYWAIT P1, [R0+URZ+0xa0], R5 ;  /* 0x0000a005000075a7 */ /* 0x0022a400080211ff */
[----:B--2---:R-:W-:Y:S05]  /*87c0*/  @!P1 NANOSLEEP.SYNCS 0x989680 ;  /* 0x009896800000995d */ /* 0x004fea0003900000 */
[----:B------:R-:W2:Y:S02]  /*87d0*/  @!P1 SYNCS.PHASECHK.TRANS64 P1, [R0+URZ+0xa0], R5 ;  /* 0x0000a005000095a7 */ /* 0x000ea400080210ff */
[----:B--2---:R-:W-:Y:S05]  /*87e0*/  @!P1 BRA `(.L_x_56) ;  /* 0xfffffffc00f09947 */ /* 0x004fea000383ffff */
[----:B------:R-:W-:Y:S05]  /*87f0*/  BRA `(.L_x_130) ;  /* 0xffffffa800347947 */ /* 0x000fea000383ffff */
.L_x_57:
[----:B------:R-:W-:-:S07]  /*8800*/  MOV R3, UR9 ;  /* 0x0000000900037c02 */ /* 0x000fce0008000f00 */
.L_x_131:
[----:B-1----:R1:W2:Y:S02]  /*8810*/  SYNCS.PHASECHK.TRANS64.TRYWAIT P0, [R3+URZ+0xe0], R0 ;  /* 0x0000e000030075a7 */ /* 0x0022a400080011ff */
[----:B--2---:R-:W-:Y:S05]  /*8820*/  @!P0 NANOSLEEP.SYNCS 0x989680 ;  /* 0x009896800000895d */ /* 0x004fea0003900000 */
[----:B------:R-:W2:Y:S02]  /*8830*/  @!P0 SYNCS.PHASECHK.TRANS64 P0, [R3+URZ+0xe0], R0 ;  /* 0x0000e000030085a7 */ /* 0x000ea400080010ff */
[----:B--2---:R-:W-:Y:S05]  /*8840*/  @!P0 BRA `(.L_x_131) ;  /* 0xfffffffc00f08947 */ /* 0x004fea000383ffff */
[----:B------:R-:W-:Y:S05]  /*8850*/  BRA `(.L_x_132) ;  /* 0xffffffa800687947 */ /* 0x000fea000383ffff */
.L_x_60:
[----:B------:R-:W-:Y:S07]  /*8860*/  MOV R0, UR7 ;  /* 0x0000000700007c02 */ /* 0x000fee0008000f00 */
.L_x_133:
[----:B-1----:R1:W2:Y:S02]  /*8870*/  SYNCS.PHASECHK.TRANS64.TRYWAIT P0, [R0+URZ], R3 ;  /* 0x00000003000075a7 */ /* 0x0022a400080011ff */
[----:B--2---:R-:W-:Y:S05]  /*8880*/  @!P0 NANOSLEEP.SYNCS 0x989680 ;  /* 0x009896800000895d */ /* 0x004fea0003900000 */
[----:B------:R-:W2:Y:S02]  /*8890*/  @!P0 SYNCS.PHASECHK.TRANS64 P0, [R0+URZ], R3 ;  /* 0x00000003000085a7 */ /* 0x000ea400080010ff */
[----:B--2---:R-:W-:Y:S05]  /*88a0*/  @!P0 BRA `(.L_x_133) ;  /* 0xfffffffc00f08947 */ /* 0x004fea000383ffff */
[----:B------:R-:W-:Y:S05]  /*88b0*/  BRA `(.L_x_59) ;  /* 0xffffffa800887947 */ /* 0x000fea000383ffff */
.L_x_63:
[----:B------:R-:W-:-:S07]  /*88c0*/  MOV R0, UR5 ;  /* 0x0000000500007c02 */ /* 0x000fce0008000f00 */
.L_x_134:
[----:B--2---:R2:W3:Y:S02]  /*88d0*/  SYNCS.PHASECHK.TRANS64.TRYWAIT P0, [R0+URZ], R3 ;  /* 0x00000003000075a7 */ /* 0x0044e400080011ff */
[----:B---3--:R-:W-:Y:S05]  /*88e0*/  @!P0 NANOSLEEP.SYNCS 0x989680 ;  /* 0x009896800000895d */ /* 0x008fea0003900000 */
[----:B------:R-:W3:Y:S02]  /*88f0*/  @!P0 SYNCS.PHASECHK.TRANS64 P0, [R0+URZ], R3 ;  /* 0x00000003000085a7 */ /* 0x000ee400080010ff */
[----:B---3--:R-:W-:Y:S05]  /*8900*/  @!P0 BRA `(.L_x_134) ;  /* 0xfffffffc00f08947 */ /* 0x008fea000383ffff */
[----:B------:R-:W-:Y:S05]  /*8910*/  BRA `(.L_x_135) ;  /* 0xffffffac00287947 */ /* 0x000fea000383ffff */
.L_x_64:
[----:B------:R-:W-:-:S07]  /*8920*/  MOV R0, UR5 ;  /* 0x0000000500007c02 */ /* 0x000fce0008000f00 */
.L_x_136:
[----:B--2---:R2:W3:Y:S02]  /*8930*/  SYNCS.PHASECHK.TRANS64.TRYWAIT P0, [R0+URZ], R3 ;  /* 0x00000003000075a7 */ /* 0x0044e400080011ff */
[----:B---3--:R-:W-:Y:S05]  /*8940*/  @!P0 NANOSLEEP.SYNCS 0x989680 ;  /* 0x009896800000895d */ /* 0x008fea0003900000 */
[----:B------:R-:W3:Y:S02]  /*8950*/  @!P0 SYNCS.PHASECHK.TRANS64 P0, [R0+URZ], R3 ;  /* 0x00000003000085a7 */ /* 0x000ee400080010ff */
[----:B---3--:R-:W-:Y:S05]  /*8960*/  @!P0 BRA `(.L_x_136) ;  /* 0xfffffffc00f08947 */ /* 0x008fea000383ffff */
[----:B------:R-:W-:Y:S05]  /*8970*/  BRA `(.L_x_137) ;  /* 0xffffffac00347947 */ /* 0x000fea000383ffff */
.L_x_65:
[----:B------:R-:W-:-:S07]  /*8980*/  MOV R0, UR5 ;  /* 0x0000000500007c02 */ /* 0x000fce0008000f00 */
.L_x_138:
[----:B--2---:R2:W3:Y:S02]  /*8990*/  SYNCS.PHASECHK.TRANS64.TRYWAIT P0, [R0+URZ], R3 ;  /* 0x00000003000075a7 */ /* 0x0044e400080011ff */
[----:B---3--:R-:W-:Y:S05]  /*89a0*/  @!P0 NANOSLEEP.SYNCS 0x989680 ;  /* 0x009896800000895d */ /* 0x008fea0003900000 */
[----:B------:R-:W3:Y:S02]  /*89b0*/  @!P0 SYNCS.PHASECHK.TRANS64 P0, [R0+URZ], R3 ;  /* 0x00000003000085a7 */ /* 0x000ee400080010ff */
[----:B---3--:R-:W-:Y:S05]  /*89c0*/  @!P0 BRA `(.L_x_138) ;  /* 0xfffffffc00f08947 */ /* 0x008fea000383ffff */
[----:B------:R-:W-:Y:S05]  /*89d0*/  BRA `(.L_x_139) ;  /* 0xffffffac00407947 */ /* 0x000fea000383ffff */
.L_x_66:
[----:B------:R-:W-:-:S07]  /*89e0*/  MOV R0, UR7 ;  /* 0x0000000700007c02 */ /* 0x000fce0008000f00 */
.L_x_140:
[----:B--2---:R2:W3:Y:S02]  /*89f0*/  SYNCS.PHASECHK.TRANS64.TRYWAIT P0, [R0+URZ], R3 ;  /* 0x00000003000075a7 */ /* 0x0044e400080011ff */
[----:B---3--:R-:W-:Y:S05]  /*8a00*/  @!P0 NANOSLEEP.SYNCS 0x989680 ;  /* 0x009896800000895d */ /* 0x008fea0003900000 */
[----:B------:R-:W3:Y:S02]  /*8a10*/  @!P0 SYNCS.PHASECHK.TRANS64 P0, [R0+URZ], R3 ;  /* 0x00000003000085a7 */ /* 0x000ee400080010ff */
[----:B---3--:R-:W-:Y:S05]  /*8a20*/  @!P0 BRA `(.L_x_140) ;  /* 0xfffffffc00f08947 */ /* 0x008fea000383ffff */
[----:B------:R-:W-:Y:S05]  /*8a30*/  BRA `(.L_x_141) ;  /* 0xffffffac004c7947 */ /* 0x000fea000383ffff */
.L_x_71:
[----:B--2---:R2:W3:Y:S02]  /*8a40*/  SYNCS.PHASECHK.TRANS64.TRYWAIT P0, [R0+URZ+0xa0], R3 ;  /* 0x0000a003000075a7 */ /* 0x0044e400080011ff */
[----:B---3--:R-:W-:Y:S05]  /*8a50*/  @!P0 NANOSLEEP.SYNCS 0x989680 ;  /* 0x009896800000895d */ /* 0x008fea0003900000 */
[----:B------:R-:W3:Y:S02]  /*8a60*/  @!P0 SYNCS.PHASECHK.TRANS64 P0, [R0+URZ+0xa0], R3 ;  /* 0x0000a003000085a7 */ /* 0x000ee400080010ff */
[----:B---3--:R-:W-:Y:S05]  /*8a70*/  @!P0 BRA `(.L_x_71) ;  /* 0xfffffffc00f08947 */ /* 0x008fea000383ffff */
[----:B------:R-:W-:Y:S05]  /*8a80*/  BRA `(.L_x_142) ;  /* 0xffffffb000507947 */ /* 0x000fea000383ffff */
.L_x_74:
[----:B------:R-:W-:Y:S07]  /*8a90*/  MOV R0, UR7 ;  /* 0x0000000700007c02 */ /* 0x000fee0008000f00 */
.L_x_143:
[----:B--2---:R2:W3:Y:S02]  /*8aa0*/  SYNCS.PHASECHK.TRANS64.TRYWAIT P0, [R0+URZ+0x98], R3 ;  /* 0x00009803000075a7 */ /* 0x0044e400080011ff */
[----:B---3--:R-:W-:Y:S05]  /*8ab0*/  @!P0 NANOSLEEP.SYNCS 0x989680 ;  /* 0x009896800000895d */ /* 0x008fea0003900000 */
[----:B------:R-:W3:Y:S02]  /*8ac0*/  @!P0 SYNCS.PHASECHK.TRANS64 P0, [R0+URZ+0x98], R3 ;  /* 0x00009803000085a7 */ /* 0x000ee400080010ff */
[----:B---3--:R-:W-:Y:S05]  /*8ad0*/  @!P0 BRA `(.L_x_143) ;  /* 0xfffffffc00f08947 */ /* 0x008fea000383ffff */
[----:B------:R-:W-:Y:S05]  /*8ae0*/  BRA `(.L_x_73) ;  /* 0xffffffb400307947 */ /* 0x000fea000383ffff */
.L_x_77:
[----:B--2---:R-:W-:Y:S07]  /*8af0*/  MOV R3, UR7 ;  /* 0x0000000700037c02 */ /* 0x004fee0008000f00 */
.L_x_144:
[----:B-1----:R1:W2:Y:S02]  /*8b00*/  SYNCS.PHASECHK.TRANS64.TRYWAIT P0, [R3+URZ+0x80], R12 ;  /* 0x0000800c030075a7 */ /* 0x0022a400080011ff */
[----:B--2---:R-:W-:Y:S05]  /*8b10*/  @!P0 NANOSLEEP.SYNCS 0x989680 ;  /* 0x009896800000895d */ /* 0x004fea0003900000 */
[----:B------:R-:W2:Y:S02]  /*8b20*/  @!P0 SYNCS.PHASECHK.TRANS64 P0, [R3+URZ+0x80], R12 ;  /* 0x0000800c030085a7 */ /* 0x000ea400080010ff */
[----:B--2---:R-:W-:Y:S05]  /*8b30*/  @!P0 BRA `(.L_x_144) ;  /* 0xfffffffc00f08947 */ /* 0x004fea000383ffff */
[----:B------:R-:W-:Y:S05]  /*8b40*/  BRA `(.L_x_145) ;  /* 0xffffffb400a87947 */ /* 0x000fea000383ffff */
.L_x_78:
[----:B------:R-:W-:Y:S07]  /*8b50*/  MOV R3, UR7 ;  /* 0x0000000700037c02 */ /* 0x000fee0008000f00 */
.L_x_146:
[----:B-1----:R1:W2:Y:S02]  /*8b60*/  SYNCS.PHASECHK.TRANS64.TRYWAIT P0, [R3+URZ+0x88], R12 ;  /* 0x0000880c030075a7 */ /* 0x0022a400080011ff */
[----:B--2---:R-:W-:Y:S05]  /*8b70*/  @!P0 NANOSLEEP.SYNCS 0x989680 ;  /* 0x009896800000895d */ /* 0x004fea0003900000 */
[----:B------:R-:W2:Y:S02]  /*8b80*/  @!P0 SYNCS.PHASECHK.TRANS64 P0, [R3+URZ+0x88], R12 ;  /* 0x0000880c030085a7 */ /* 0x000ea400080010ff */
[----:B--2---:R-:W-:Y:S05]  /*8b90*/  @!P0 BRA `(.L_x_146) ;  /* 0xfffffffc00f08947 */ /* 0x004fea000383ffff */
[----:B------:R-:W-:Y:S05]  /*8ba0*/  BRA `(.L_x_147) ;  /* 0xffffffb800287947 */ /* 0x000fea000383ffff */
.L_x_80:
[----:B------:R-:W-:-:S07]  /*8bb0*/  MOV R0, UR7 ;  /* 0x0000000700007c02 */ /* 0x000fce0008000f00 */
.L_x_148:
[----:B-1----:R1:W3:Y:S02]  /*8bc0*/  SYNCS.PHASECHK.TRANS64.TRYWAIT P0, [R0+URZ+0x80], R3 ;  /* 0x00008003000075a7 */ /* 0x0022e400080011ff */
[----:B---3--:R-:W-:Y:S05]  /*8bd0*/  @!P0 NANOSLEEP.SYNCS 0x989680 ;  /* 0x009896800000895d */ /* 0x008fea0003900000 */
[----:B------:R-:W3:Y:S02]  /*8be0*/  @!P0 SYNCS.PHASECHK.TRANS64 P0, [R0+URZ+0x80], R3 ;  /* 0x00008003000085a7 */ /* 0x000ee400080010ff */
[----:B---3--:R-:W-:Y:S05]  /*8bf0*/  @!P0 BRA `(.L_x_148) ;  /* 0xfffffffc00f08947 */ /* 0x008fea000383ffff */
[----:B------:R-:W-:Y:S05]  /*8c00*/  BRA `(.L_x_149) ;  /* 0xffffffb800987947 */ /* 0x000fea000383ffff */
.L_x_82:
[----:B--2---:R2:W4:Y:S02]  /*8c10*/  SYNCS.PHASECHK.TRANS64.TRYWAIT P0, [R0+URZ+0xa0], R3 ;  /* 0x0000a003000075a7 */ /* 0x00452400080011ff */
[----:B----4-:R-:W-:Y:S05]  /*8c20*/  @!P0 NANOSLEEP.SYNCS 0x989680 ;  /* 0x009896800000895d */ /* 0x010fea0003900000 */
[----:B------:R-:W4:Y:S02]  /*8c30*/  @!P0 SYNCS.PHASECHK.TRANS64 P0, [R0+URZ+0xa0], R3 ;  /* 0x0000a003000085a7 */ /* 0x000f2400080010ff */
[----:B----4-:R-:W-:Y:S05]  /*8c40*/  @!P0 BRA `(.L_x_82) ;  /* 0xfffffffc00f08947 */ /* 0x010fea000383ffff */
[----:B------:R-:W-:Y:S05]  /*8c50*/  BRA `(.L_x_150) ;  /* 0xffffffbc00607947 */ /* 0x000fea000383ffff */
.L_x_93:
[----:B-1----:R1:W3:Y:S02]  /*8c60*/  SYNCS.PHASECHK.TRANS64.TRYWAIT P1, [R3+URZ+0x70], R0 ;  /* 0x00007000030075a7 */ /* 0x0022e400080211ff */
[----:B---3--:R-:W-:Y:S05]  /*8c70*/  @!P1 NANOSLEEP.SYNCS 0x989680 ;  /* 0x009896800000995d */ /* 0x008fea0003900000 */
[----:B------:R-:W3:Y:S02]  /*8c80*/  @!P1 SYNCS.PHASECHK.TRANS64 P1, [R3+URZ+0x70], R0 ;  /* 0x00007000030095a7 */ /* 0x000ee400080210ff */
[----:B---3--:R-:W-:Y:S05]  /*8c90*/  @!P1 BRA `(.L_x_93) ;  /* 0xfffffffc00f09947 */ /* 0x008fea000383ffff */
[----:B------:R-:W-:Y:S05]  /*8ca0*/  BRA `(.L_x_92) ;  /* 0xffffffc800847947 */ /* 0x000fea000383ffff */
.L_x_95:
[----:B-1----:R1:W4:Y:S02]  /*8cb0*/  SYNCS.PHASECHK.TRANS64.TRYWAIT P0, [R207+URZ+0xc0], R2 ;  /* 0x0000c002cf0075a7 */ /* 0x00232400080011ff */
[----:B----4-:R-:W-:Y:S05]  /*8cc0*/  @!P0 NANOSLEEP.SYNCS 0x989680 ;  /* 0x009896800000895d */ /* 0x010fea0003900000 */
[----:B------:R-:W4:Y:S02]  /*8cd0*/  @!P0 SYNCS.PHASECHK.TRANS64 P0, [R207+URZ+0xc0], R2 ;  /* 0x0000c002cf0085a7 */ /* 0x000f2400080010ff */
[----:B----4-:R-:W-:Y:S05]  /*8ce0*/  @!P0 BRA `(.L_x_95) ;  /* 0xfffffffc00f08947 */ /* 0x010fea000383ffff */
[----:B------:R-:W-:Y:S05]  /*8cf0*/  BRA `(.L_x_94) ;  /* 0xffffffc800e07947 */ /* 0x000fea000383ffff */
.L_x_104:
[----:B--2---:R2:W3:Y:S02]  /*8d00*/  SYNCS.PHASECHK.TRANS64.TRYWAIT P0, [R210+URZ+0x70], R3 ;  /* 0x00007003d20075a7 */ /* 0x0044e400080011ff */
[----:B---3--:R-:W-:Y:S05]  /*8d10*/  @!P0 NANOSLEEP.SYNCS 0x989680 ;  /* 0x009896800000895d */ /* 0x008fea0003900000 */
[----:B------:R-:W3:Y:S02]  /*8d20*/  @!P0 SYNCS.PHASECHK.TRANS64 P0, [R210+URZ+0x70], R3 ;  /* 0x00007003d20085a7 */ /* 0x000ee400080010ff */
[----:B---3--:R-:W-:Y:S05]  /*8d30*/  @!P0 BRA `(.L_x_104) ;  /* 0xfffffffc00f08947 */ /* 0x008fea000383ffff */
[----:B------:R-:W-:Y:S05]  /*8d40*/  BRA `(.L_x_103) ;  /* 0xffffffdc00ec7947 */ /* 0x000fea000383ffff */
        .weak           $__internal_0_$__cuda_sm10x_tcgen05_guardrail_trap_col_being_dealloced_not_returned_by_alloc
        .type           $__internal_0_$__cuda_sm10x_tcgen05_guardrail_trap_col_being_dealloced_not_returned_by_alloc,@function
        .size           $__internal_0_$__cuda_sm10x_tcgen05_guardrail_trap_col_being_dealloced_not_returned_by_alloc,($__internal_1_$__cuda_sm10x_tcgen05_guardrail_trap_phase_invalid_during_alloc - $__internal_0_$__cuda_sm10x_tcgen05_guardrail_trap_col_being_dealloced_not_returned_by_alloc)
$__internal_0_$__cuda_sm10x_tcgen05_guardrail_trap_col_being_dealloced_not_returned_by_alloc:
[----:B------:R-:W-:Y:S05]  /*8d50*/  BPT.TRAP 0x1 ;  /* 0x000000040000795c */ /* 0x000fea0000300000 */
[----:B------:R-:W-:-:S04]  /*8d60*/  HFMA2 R3, -RZ, RZ, 0, 0 ;  /* 0x00000000ff037431 */ /* 0x000fc800000001ff */
[----:B------:R-:W-:Y:S05]  /*8d70*/  RET.REL.NODEC R2 `(_ZN7cutlass13device_kernelINS_4gemm6kernel13GemmUniversalIN4cute5tupleIJiiiiEEENS1_10collective13CollectiveMmaINS1_35MainloopSm100TmaUmmaWarpSpecializedILi7ELi2ELi4ENS5_IJNS4_1CILi1EEESB_SB_EEEEENS5_IJNSA_ILi128EEESE_NSA_ILi32EEEEEENS_12float_e5m2_tENS5_IJlSB_lEEESH_SI_NS4_8TiledMMAINS4_8MMA_AtomIJNS4_10MMA_TraitsINS4_19SM100_MMA_F8F6F4_SSEJSH_SH_fSE_SE_NS4_17integral_constantINS4_4UMMA5MajorELSP_0EEESQ_NSN_INSO_7ScaleInELSR_0EEESS_EEEEEENS4_6LayoutISC_NS5_IJNSA_ILi0EEESW_SW_EEEEENS5_IJNS4_10UnderscoreESZ_SZ_EEEEENS4_13SM90_TMA_LOADENS4_14ComposedLayoutINS4_7SwizzleILi1ELi4ELi3EEENS4_18smem_ptr_flag_bitsILi8EEENSV_INS5_IJNSA_ILi8EEESF_EEENS5_IJSF_SB_EEEEEEEvNS4_8identityES12_S1C_vS1D_EENS_8epilogue10collective18CollectiveEpilogueINS1F_23Sm100TmaWarpSpecializedILi2ELi2ELi64ELb0ELb0EEEJSG_NS5_IJNSV_ISE_SB_EENSV_INSA_ILi64EEESB_EEEEESH_SI_SH_SI_NS1F_6fusion15FusionCallbacksIS1J_NS1O_17LinearCombinationISH_fSH_fLNS_15FloatRoundStyleE2EEESG_S1N_JEEENS4_5SM1004TMEM4LOAD26SM100_TMEM_LOAD_32dp32b64xES12_NS13_INS14_ILi2ELi4ELi3EEES17_NSV_INS5_IJS18_S1L_EEENS5_IJS1L_SB_EEEEEEENS4_39AutoVectorizingCopyWithAssumedAlignmentILi128EEENS4_14SM90_TMA_STOREES22_S24_S24_EEEvvEEEEvNT_6ParamsE) ;  /* 0xffffff7002a07950 */ /* 0x000fea0003c3ffff */
        .weak           $__internal_1_$__cuda_sm10x_tcgen05_guardrail_trap_phase_invalid_during_alloc
        .type           $__internal_1_$__cuda_sm10x_tcgen05_guardrail_trap_phase_invalid_during_alloc,@function
        .size           $__internal_1_$__cuda_sm10x_tcgen05_guardrail_trap_phase_invalid_during_alloc,($__internal_2_$__cuda_sm10x_tcgen05_guardrail_trap_unallocated_columns_being_dealloced - $__internal_1_$__cuda_sm10x_tcgen05_guardrail_trap_phase_invalid_during_alloc)
$__internal_1_$__cuda_sm10x_tcgen05_guardrail_trap_phase_invalid_during_alloc:
[----:B------:R-:W-:Y:S05]  /*8d80*/  BPT.TRAP 0x1 ;  /* 0x000000040000795c */ /* 0x000fea0000300000 */
[----:B------:R-:W-:-:S04]  /*8d90*/  MOV R3, 0x0 ;  /* 0x0000000000037802 */ /* 0x000fc80000000f00 */
[----:B------:R-:W-:Y:S05]  /*8da0*/  RET.REL.NODEC R2 `(_ZN7cutlass13device_kernelINS_4gemm6kernel13GemmUniversalIN4cute5tupleIJiiiiEEENS1_10collective13CollectiveMmaINS1_35MainloopSm100TmaUmmaWarpSpecializedILi7ELi2ELi4ENS5_IJNS4_1CILi1EEESB_SB_EEEEENS5_IJNSA_ILi128EEESE_NSA_ILi32EEEEEENS_12float_e5m2_tENS5_IJlSB_lEEESH_SI_NS4_8TiledMMAINS4_8MMA_AtomIJNS4_10MMA_TraitsINS4_19SM100_MMA_F8F6F4_SSEJSH_SH_fSE_SE_NS4_17integral_constantINS4_4UMMA5MajorELSP_0EEESQ_NSN_INSO_7ScaleInELSR_0EEESS_EEEEEENS4_6LayoutISC_NS5_IJNSA_ILi0EEESW_SW_EEEEENS5_IJNS4_10UnderscoreESZ_SZ_EEEEENS4_13SM90_TMA_LOADENS4_14ComposedLayoutINS4_7SwizzleILi1ELi4ELi3EEENS4_18smem_ptr_flag_bitsILi8EEENSV_INS5_IJNSA_ILi8EEESF_EEENS5_IJSF_SB_EEEEEEEvNS4_8identityES12_S1C_vS1D_EENS_8epilogue10collective18CollectiveEpilogueINS1F_23Sm100TmaWarpSpecializedILi2ELi2ELi64ELb0ELb0EEEJSG_NS5_IJNSV_ISE_SB_EENSV_INSA_ILi64EEESB_EEEEESH_SI_SH_SI_NS1F_6fusion15FusionCallbacksIS1J_NS1O_17LinearCombinationISH_fSH_fLNS_15FloatRoundStyleE2EEESG_S1N_JEEENS4_5SM1004TMEM4LOAD26SM100_TMEM_LOAD_32dp32b64xES12_NS13_INS14_ILi2ELi4ELi3EEES17_NSV_INS5_IJS18_S1L_EEENS5_IJS1L_SB_EEEEEEENS4_39AutoVectorizingCopyWithAssumedAlignmentILi128EEENS4_14SM90_TMA_STOREES22_S24_S24_EEEvvEEEEvNT_6ParamsE) ;  /* 0xffffff7002947950 */ /* 0x000fea0003c3ffff */
        .weak           $__internal_2_$__cuda_sm10x_tcgen05_guardrail_trap_unallocated_columns_being_dealloced
        .type           $__internal_2_$__cuda_sm10x_tcgen05_guardrail_trap_unallocated_columns_being_dealloced,@function
        .size           $__internal_2_$__cuda_sm10x_tcgen05_guardrail_trap_unallocated_columns_being_dealloced,(.L_x_152 - $__internal_2_$__cuda_sm10x_tcgen05_guardrail_trap_unallocated_columns_being_dealloced)
$__internal_2_$__cuda_sm10x_tcgen05_guardrail_trap_unallocated_columns_being_dealloced:
[----:B------:R-:W-:Y:S05]  /*8db0*/  BPT.TRAP 0x1 ;  /* 0x000000040000795c */ /* 0x000fea0000300000 */
[----:B------:R-:W-:-:S04]  /*8dc0*/  HFMA2 R3, -RZ, RZ, 0, 0 ;  /* 0x00000000ff037431 */ /* 0x000fc800000001ff */
[----:B------:R-:W-:Y:S05]  /*8dd0*/  RET.REL.NODEC R2 `(_ZN7cutlass13device_kernelINS_4gemm6kernel13GemmUniversalIN4cute5tupleIJiiiiEEENS1_10collective13CollectiveMmaINS1_35MainloopSm100TmaUmmaWarpSpecializedILi7ELi2ELi4ENS5_IJNS4_1CILi1EEESB_SB_EEEEENS5_IJNSA_ILi128EEESE_NSA_ILi32EEEEEENS_12float_e5m2_tENS5_IJlSB_lEEESH_SI_NS4_8TiledMMAINS4_8MMA_AtomIJNS4_10MMA_TraitsINS4_19SM100_MMA_F8F6F4_SSEJSH_SH_fSE_SE_NS4_17integral_constantINS4_4UMMA5MajorELSP_0EEESQ_NSN_INSO_7ScaleInELSR_0EEESS_EEEEEENS4_6LayoutISC_NS5_IJNSA_ILi0EEESW_SW_EEEEENS5_IJNS4_10UnderscoreESZ_SZ_EEEEENS4_13SM90_TMA_LOADENS4_14ComposedLayoutINS4_7SwizzleILi1ELi4ELi3EEENS4_18smem_ptr_flag_bitsILi8EEENSV_INS5_IJNSA_ILi8EEESF_EEENS5_IJSF_SB_EEEEEEEvNS4_8identityES12_S1C_vS1D_EENS_8epilogue10collective18CollectiveEpilogueINS1F_23Sm100TmaWarpSpecializedILi2ELi2ELi64ELb0ELb0EEEJSG_NS5_IJNSV_ISE_SB_EENSV_INSA_ILi64EEESB_EEEEESH_SI_SH_SI_NS1F_6fusion15FusionCallbacksIS1J_NS1O_17LinearCombinationISH_fSH_fLNS_15FloatRoundStyleE2EEESG_S1N_JEEENS4_5SM1004TMEM4LOAD26SM100_TMEM_LOAD_32dp32b64xES12_NS13_INS14_ILi2ELi4ELi3EEES17_NSV_INS5_IJS18_S1L_EEENS5_IJS1L_SB_EEEEEEENS4_39AutoVectorizingCopyWithAssumedAlignmentILi128EEENS4_14SM90_TMA_STOREES22_S24_S24_EEEvvEEEEvNT_6ParamsE) ;  /* 0xffffff7002887950 */ /* 0x000fea0003c3ffff */
.L_x_151:
[----:B------:R-:W-:-:S00]  /*8de0*/  BRA `(.L_x_151) ;  /* 0xfffffffc00fc7947 */ /* 0x000fc0000383ffff */
[----:B------:R-:W-:-:S00]  /*8df0*/  NOP ;  /* 0x0000000000007918 */ /* 0x000fc00000000000 */
        /* <DEDUP_REMOVED lines=8> */
.L_x_152:


//--------------------- .nv.global.init           --------------------------
	.section	.nv.global.init,"aw",@progbits
.nv.global.init:
	.type		$str$27,@object
	.size		$str$27,($str$28 - $str$27)
$str$27:
        /*0000*/ 	.byte	0x28, 0x61, 0x64, 0x64, 0x72, 0x65, 0x73, 0x73, 0x20, 0x26, 0x20, 0x6d, 0x61, 0x73, 0x6b, 0x29
        /*0010*/ 	.byte	0x20, 0x3d, 0x3d, 0x20, 0x30, 0x00
	.type		$str$28,@object
	.size		$str$28,($str$26 - $str$28)
$str$28:
        /*0016*/ 	.byte	0x2f, 0x74, 0x6d, 0x70, 0x2f, 0x63, 0x75, 0x74, 0x6c, 0x61, 0x73, 0x73, 0x5f, 0x73, 0x77, 0x65
        /*0026*/ 	.byte	0x65, 0x70, 0x5f, 0x73, 0x72, 0x63, 0x2f, 0x69, 0x6e, 0x63, 0x6c, 0x75, 0x64, 0x65, 0x2f, 0x63
        /*0036*/ 	.byte	0x75, 0x74, 0x65, 0x2f, 0x70, 0x6f, 0x69, 0x6e, 0x74, 0x65, 0x72, 0x5f, 0x66, 0x6c, 0x61, 0x67
        /*0046*/ 	.byte	0x67, 0x65, 0x64, 0x2e, 0x68, 0x70, 0x70, 0x00
	.type		$str$26,@object
	.size		$str$26,($str$25 - $str$26)
$str$26:
        /*004e*/ 	.byte	0x2f, 0x74, 0x6d, 0x70, 0x2f, 0x63, 0x75, 0x74, 0x6c, 0x61, 0x73, 0x73, 0x5f, 0x73, 0x77, 0x65
        /*005e*/ 	.byte	0x65, 0x70, 0x5f, 0x73, 0x72, 0x63, 0x2f, 0x69, 0x6e, 0x63, 0x6c, 0x75, 0x64, 0x65, 0x2f, 0x63
        /*006e*/ 	.byte	0x75, 0x74, 0x65, 0x2f, 0x61, 0x74, 0x6f, 0x6d, 0x2f, 0x63, 0x6f, 0x70, 0x79, 0x5f, 0x74, 0x72
        /*007e*/ 	.byte	0x61, 0x69, 0x74, 0x73, 0x5f, 0x73, 0x6d, 0x31, 0x30, 0x30, 0x2e, 0x68, 0x70, 0x70, 0x00
	.type		$str$25,@object
	.size		$str$25,(__unnamed_1 - $str$25)
$str$25:
        /*008d*/ 	.byte	0x28, 0x28, 0x75, 0x69, 0x6e, 0x74, 0x33, 0x32, 0x5f, 0x74, 0x28, 0x74, 0x68, 0x72, 0x65, 0x61
        /*009d*/ 	.byte	0x64, 0x49, 0x64, 0x78, 0x2e, 0x78, 0x29, 0x20, 0x2f, 0x20, 0x33, 0x32, 0x29, 0x20, 0x25, 0x20
        /*00ad*/ 	.byte	0x34, 0x29, 0x20, 0x3d, 0x3d, 0x20, 0x28, 0x28, 0x28, 0x74, 0x6d, 0x65, 0x6d, 0x5f, 0x61, 0x64
        /*00bd*/ 	.byte	0x64, 0x72, 0x20, 0x3e, 0x3e, 0x20, 0x31, 0x36, 0x29, 0x20, 0x2f, 0x20, 0x33, 0x32, 0x29, 0x20
        /*00cd*/ 	.byte	0x25, 0x20, 0x34, 0x29, 0x00
	.type		__unnamed_1,@object
	.size		__unnamed_1,(__unnamed_2 - __unnamed_1)
__unnamed_1:
        /*00d2*/ 	.byte	0x61, 0x75, 0x74, 0x6f, 0x20, 0x63, 0x75, 0x74, 0x65, 0x3a, 0x3a, 0x61, 0x73, 0x5f, 0x70, 0x6f
        /* <DEDUP_REMOVED lines=24> */
        /*0262*/ 	.byte	0x43, 0x3c, 0x38, 0x31, 0x39, 0x32, 0x3e, 0x3e, 0x3e, 0x3e, 0x5d, 0x00
	.type		__unnamed_2,@object
	.size		__unnamed_2,(.L_2 - __unnamed_2)
__unnamed_2:
        /* <DEDUP_REMOVED lines=42> */
        /*050e*/ 	.byte	0x3e, 0x3e, 0x3e, 0x3e, 0x5d, 0x00
.L_2:


//--------------------- .nv.shared._ZN7cutlass13device_kernelINS_4gemm6kernel13GemmUniversalIN4cute5tupleIJiiiiEEENS1_10collective13CollectiveMmaINS1_35MainloopSm100TmaUmmaWarpSpecializedILi7ELi2ELi4ENS5_IJNS4_1CILi1EEESB_SB_EEEEENS5_IJNSA_ILi128EEESE_NSA_ILi32EEEEEENS_12float_e5m2_tENS5_IJlSB_lEEESH_SI_NS4_8TiledMMAINS4_8MMA_AtomIJNS4_10MMA_TraitsINS4_19SM100_MMA_F8F6F4_SSEJSH_SH_fSE_SE_NS4_17integral_constantINS4_4UMMA5MajorELSP_0EEESQ_NSN_INSO_7ScaleInELSR_0EEESS_EEEEEENS4_6LayoutISC_NS5_IJNSA_ILi0EEESW_SW_EEEEENS5_IJNS4_10UnderscoreESZ_SZ_EEEEENS4_13SM90_TMA_LOADENS4_14ComposedLayoutINS4_7SwizzleILi1ELi4ELi3EEENS4_18smem_ptr_flag_bitsILi8EEENSV_INS5_IJNSA_ILi8EEESF_EEENS5_IJSF_SB_EEEEEEEvNS4_8identityES12_S1C_vS1D_EENS_8epilogue10collective18CollectiveEpilogueINS1F_23Sm100TmaWarpSpecializedILi2ELi2ELi64ELb0ELb0EEEJSG_NS5_IJNSV_ISE_SB_EENSV_INSA_ILi64EEESB_EEEEESH_SI_SH_SI_NS1F_6fusion15FusionCallbacksIS1J_NS1O_17LinearCombinationISH_fSH_fLNS_15FloatRoundStyleE2EEESG_S1N_JEEENS4_5SM1004TMEM4LOAD26SM100_TMEM_LOAD_32dp32b64xES12_NS13_INS14_ILi2ELi4ELi3EEES17_NSV_INS5_IJS18_S1L_EEENS5_IJS1L_SB_EEEEEEENS4_39AutoVectorizingCopyWithAssumedAlignmentILi128EEENS4_14SM90_TMA_STOREES22_S24_S24_EEEvvEEEEvNT_6ParamsE --------------------------
	.section	.nv.shared._ZN7cutlass13device_kernelINS_4gemm6kernel13GemmUniversalIN4cute5tupleIJiiiiEEENS1_10collective13CollectiveMmaINS1_35MainloopSm100TmaUmmaWarpSpecializedILi7ELi2ELi4ENS5_IJNS4_1CILi1EEESB_SB_EEEEENS5_IJNSA_ILi128EEESE_NSA_ILi32EEEEEENS_12float_e5m2_tENS5_IJlSB_lEEESH_SI_NS4_8TiledMMAINS4_8MMA_AtomIJNS4_10MMA_TraitsINS4_19SM100_MMA_F8F6F4_SSEJSH_SH_fSE_SE_NS4_17integral_constantINS4_4UMMA5MajorELSP_0EEESQ_NSN_INSO_7ScaleInELSR_0EEESS_EEEEEENS4_6LayoutISC_NS5_IJNSA_ILi0EEESW_SW_EEEEENS5_IJNS4_10UnderscoreESZ_SZ_EEEEENS4_13SM90_TMA_LOADENS4_14ComposedLayoutINS4_7SwizzleILi1ELi4ELi3EEENS4_18smem_ptr_flag_bitsILi8EEENSV_INS5_IJNSA_ILi8EEESF_EEENS5_IJSF_SB_EEEEEEEvNS4_8identityES12_S1C_vS1D_EENS_8epilogue10collective18CollectiveEpilogueINS1F_23Sm100TmaWarpSpecializedILi2ELi2ELi64ELb0ELb0EEEJSG_NS5_IJNSV_ISE_SB_EENSV_INSA_ILi64EEESB_EEEEESH_SI_SH_SI_NS1F_6fusion15FusionCallbacksIS1J_NS1O_17LinearCombinationISH_fSH_fLNS_15FloatRoundStyleE2EEESG_S1N_JEEENS4_5SM1004TMEM4LOAD26SM100_TMEM_LOAD_32dp32b64xES12_NS13_INS14_ILi2ELi4ELi3EEES17_NSV_INS5_IJS18_S1L_EEENS5_IJS1L_SB_EEEEEEENS4_39AutoVectorizingCopyWithAssumedAlignmentILi128EEENS4_14SM90_TMA_STOREES22_S24_S24_EEEvvEEEEvNT_6ParamsE,"aw",@nobits
	.sectionflags	@""
	.align	16
	.zero		1024


//--------------------- .nv.shared.reserved.0     --------------------------
	.section	.nv.shared.reserved.0,"aw",@nobits
	.weak		__nv_reservedSMEM_offset_0_alias
	.size		__nv_reservedSMEM_offset_0_alias, 0, 64
	.other		__nv_reservedSMEM_offset_0_alias,@"STO_CUDA_RESERVED_SHARED STV_DEFAULT"
__nv_reservedSMEM_offset_0_alias:
	.zero		0
.nv.shared.reserved.0:
	.zero		64
	.weak		__nv_reservedSMEM_tcgen05_partition
	.type		__nv_reservedSMEM_tcgen05_partition,@object
	.size		__nv_reservedSMEM_tcgen05_partition,(.L_0 - __nv_reservedSMEM_tcgen05_partition)
__nv_reservedSMEM_tcgen05_partition:
	.zero		32
.L_0:


//--------------------- .nv.global                --------------------------
	.section	.nv.global,"aw",@nobits
.nv.global:
	.type		_ZN40_INTERNAL_654983a4_4_k_cu_cbac0cba_139044cute1_E,@object
	.size		_ZN40_INTERNAL_654983a4_4_k_cu_cbac0cba_139044cute1_E,(_ZN40_INTERNAL_654983a4_4_k_cu_cbac0cba_139044cuda3std3__45__cpo6cbeginE - _ZN40_INTERNAL_654983a4_4_k_cu_cbac0cba_139044cute1_E)
_ZN40_INTERNAL_654983a4_4_k_cu_cbac0cba_139044cute1_E:
	.zero		1
	.type		_ZN40_INTERNAL_654983a4_4_k_cu_cbac0cba_139044cuda3std3__45__cpo6cbeginE,@object
	.size		_ZN40_INTERNAL_654983a4_4_k_cu_cbac0cba_139044cuda3std3__45__cpo6cbeginE,(_ZN40_INTERNAL_654983a4_4_k_cu_cbac0cba_139044cuda3std3__48in_placeE - _ZN40_INTERNAL_654983a4_4_k_cu_cbac0cba_139044cuda3std3__45__cpo6cbeginE)
_ZN40_INTERNAL_654983a4_4_k_cu_cbac0cba_139044cuda3std3__45__cpo6cbeginE:
	.zero		1
	.type		_ZN40_INTERNAL_654983a4_4_k_cu_cbac0cba_139044cuda3std3__48in_placeE,@object
	.size		_ZN40_INTERNAL_654983a4_4_k_cu_cbac0cba_139044cuda3std3__48in_placeE,(_ZN40_INTERNAL_654983a4_4_k_cu_cbac0cba_139044cuda3std6ranges3__45__cpo9iter_moveE - _ZN40_INTERNAL_654983a4_4_k_cu_cbac0cba_139044cuda3std3__48in_placeE)
_ZN40_INTERNAL_654983a4_4_k_cu_cbac0cba_139044cuda3std3__48in_placeE:
	.zero		1
	.type		_ZN40_INTERNAL_654983a4_4_k_cu_cbac0cba_139044cuda3std6ranges3__45__cpo9iter_moveE,@object
	.size		_ZN40_INTERNAL_654983a4_4_k_cu_cbac0cba_139044cuda3std6ranges3__45__cpo9iter_moveE,(_ZN40_INTERNAL_654983a4_4_k_cu_cbac0cba_139044cuda3std3__45__cpo5beginE - _ZN40_INTERNAL_654983a4_4_k_cu_cbac0cba_139044cuda3std6ranges3__45__cpo9iter_moveE)
_ZN40_INTERNAL_654983a4_4_k_cu_cbac0cba_139044cuda3std6ranges3__45__cpo9iter_moveE:
	.zero		1
	.type		_ZN40_INTERNAL_654983a4_4_k_cu_cbac0cba_139044cuda3std3__45__cpo5beginE,@object
	.size		_ZN40_INTERNAL_654983a4_4_k_cu_cbac0cba_139044cuda3std3__45__cpo5beginE,(_ZN40_INTERNAL_654983a4_4_k_cu_cbac0cba_139044cuda3std3__442_GLOBAL__N__654983a4_4_k_cu_cbac0cba_139046ignoreE - _ZN40_INTERNAL_654983a4_4_k_cu_cbac0cba_139044cuda3std3__45__cpo5beginE)
_ZN40_INTERNAL_654983a4_4_k_cu_cbac0cba_139044cuda3std3__45__cpo5beginE:
	.zero		1
	.type		_ZN40_INTERNAL_654983a4_4_k_cu_cbac0cba_139044cuda3std3__442_GLOBAL__N__654983a4_4_k_cu_cbac0cba_139046ignoreE,@object
	.size		_ZN40_INTERNAL_654983a4_4_k_cu_cbac0cba_139044cuda3std3__442_GLOBAL__N__654983a4_4_k_cu_cbac0cba_139046ignoreE,(_ZN40_INTERNAL_654983a4_4_k_cu_cbac0cba_139044cute7productE - _ZN40_INTERNAL_654983a4_4_k_cu_cbac0cba_139044cuda3std3__442_GLOBAL__N__654983a4_4_k_cu_cbac0cba_139046ignoreE)
_ZN40_INTERNAL_654983a4_4_k_cu_cbac0cba_139044cuda3std3__442_GLOBAL__N__654983a4_4_k_cu_cbac0cba_139046ignoreE:
	.zero		1
	.type		_ZN40_INTERNAL_654983a4_4_k_cu_cbac0cba_139044cute7productE,@object
	.size		_ZN40_INTERNAL_654983a4_4_k_cu_cbac0cba_139044cute7productE,(_ZN40_INTERNAL_654983a4_4_k_cu_cbac0cba_139044cuda3std3__45__cpo3endE - _ZN40_INTERNAL_654983a4_4_k_cu_cbac0cba_139044cute7productE)
_ZN40_INTERNAL_654983a4_4_k_cu_cbac0cba_139044cute7productE:
	.zero		1
	.type		_ZN40_INTERNAL_654983a4_4_k_cu_cbac0cba_139044cuda3std3__45__cpo3endE,@object
	.size		_ZN40_INTERNAL_654983a4_4_k_cu_cbac0cba_139044cuda3std3__45__cpo3endE,(_ZN40_INTERNAL_654983a4_4_k_cu_cbac0cba_139044cuda3std3__419piecewise_constructE - _ZN40_INTERNAL_654983a4_4_k_cu_cbac0cba_139044cuda3std3__45__cpo3endE)
_ZN40_INTERNAL_654983a4_4_k_cu_cbac0cba_139044cuda3std3__45__cpo3endE:
	.zero		1
	.type		_ZN40_INTERNAL_654983a4_4_k_cu_cbac0cba_139044cuda3std3__419piecewise_constructE,@object
	.size		_ZN40_INTERNAL_654983a4_4_k_cu_cbac0cba_139044cuda3std3__419piecewise_constructE,(_ZN40_INTERNAL_654983a4_4_k_cu_cbac0cba_139044cuda3std3__45__cpo4cendE - _ZN40_INTERNAL_654983a4_4_k_cu_cbac0cba_139044cuda3std3__419piecewise_constructE)
_ZN40_INTERNAL_654983a4_4_k_cu_cbac0cba_139044cuda3std3__419piecewise_constructE:
	.zero		1
	.type		_ZN40_INTERNAL_654983a4_4_k_cu_cbac0cba_139044cuda3std3__45__cpo4cendE,@object
	.size		_ZN40_INTERNAL_654983a4_4_k_cu_cbac0cba_139044cuda3std3__45__cpo4cendE,(_ZN40_INTERNAL_654983a4_4_k_cu_cbac0cba_139044cuda3std6ranges3__45__cpo4swapE - _ZN40_INTERNAL_654983a4_4_k_cu_cbac0cba_139044cuda3std3__45__cpo4cendE)
_ZN40_INTERNAL_654983a4_4_k_cu_cbac0cba_139044cuda3std3__45__cpo4cendE:
	.zero		1
	.type		_ZN40_INTERNAL_654983a4_4_k_cu_cbac0cba_139044cuda3std6ranges3__45__cpo4swapE,@object
	.size		_ZN40_INTERNAL_654983a4_4_k_cu_cbac0cba_139044cuda3std6ranges3__45__cpo4swapE,(.L_10 - _ZN40_INTERNAL_654983a4_4_k_cu_cbac0cba_139044cuda3std6ranges3__45__cpo4swapE)
_ZN40_INTERNAL_654983a4_4_k_cu_cbac0cba_139044cuda3std6ranges3__45__cpo4swapE:
	.zero		1
.L_10:


//--------------------- .nv.constant0._ZN7cutlass13device_kernelINS_4gemm6kernel13GemmUniversalIN4cute5tupleIJiiiiEEENS1_10collective13CollectiveMmaINS1_35MainloopSm100TmaUmmaWarpSpecializedILi7ELi2ELi4ENS5_IJNS4_1CILi1EEESB_SB_EEEEENS5_IJNSA_ILi128EEESE_NSA_ILi32EEEEEENS_12float_e5m2_tENS5_IJlSB_lEEESH_SI_NS4_8TiledMMAINS4_8MMA_AtomIJNS4_10MMA_TraitsINS4_19SM100_MMA_F8F6F4_SSEJSH_SH_fSE_SE_NS4_17integral_constantINS4_4UMMA5MajorELSP_0EEESQ_NSN_INSO_7ScaleInELSR_0EEESS_EEEEEENS4_6LayoutISC_NS5_IJNSA_ILi0EEESW_SW_EEEEENS5_IJNS4_10UnderscoreESZ_SZ_EEEEENS4_13SM90_TMA_LOADENS4_14ComposedLayoutINS4_7SwizzleILi1ELi4ELi3EEENS4_18smem_ptr_flag_bitsILi8EEENSV_INS5_IJNSA_ILi8EEESF_EEENS5_IJSF_SB_EEEEEEEvNS4_8identityES12_S1C_vS1D_EENS_8epilogue10collective18CollectiveEpilogueINS1F_23Sm100TmaWarpSpecializedILi2ELi2ELi64ELb0ELb0EEEJSG_NS5_IJNSV_ISE_SB_EENSV_INSA_ILi64EEESB_EEEEESH_SI_SH_SI_NS1F_6fusion15FusionCallbacksIS1J_NS1O_17LinearCombinationISH_fSH_fLNS_15FloatRoundStyleE2EEESG_S1N_JEEENS4_5SM1004TMEM4LOAD26SM100_TMEM_LOAD_32dp32b64xES12_NS13_INS14_ILi2ELi4ELi3EEES17_NSV_INS5_IJS18_S1L_EEENS5_IJS1L_SB_EEEEEEENS4_39AutoVectorizingCopyWithAssumedAlignmentILi128EEENS4_14SM90_TMA_STOREES22_S24_S24_EEEvvEEEEvNT_6ParamsE --------------------------
	.section	.nv.constant0._ZN7cutlass13device_kernelINS_4gemm6kernel13GemmUniversalIN4cute5tupleIJiiiiEEENS1_10collective13CollectiveMmaINS1_35MainloopSm100TmaUmmaWarpSpecializedILi7ELi2ELi4ENS5_IJNS4_1CILi1EEESB_SB_EEEEENS5_IJNSA_ILi128EEESE_NSA_ILi32EEEEEENS_12float_e5m2_tENS5_IJlSB_lEEESH_SI_NS4_8TiledMMAINS4_8MMA_AtomIJNS4_10MMA_TraitsINS4_19SM100_MMA_F8F6F4_SSEJSH_SH_fSE_SE_NS4_17integral_constantINS4_4UMMA5MajorELSP_0EEESQ_NSN_INSO_7ScaleInELSR_0EEESS_EEEEEENS4_6LayoutISC_NS5_IJNSA_ILi0EEESW_SW_EEEEENS5_IJNS4_10UnderscoreESZ_SZ_EEEEENS4_13SM90_TMA_LOADENS4_14ComposedLayoutINS4_7SwizzleILi1ELi4ELi3EEENS4_18smem_ptr_flag_bitsILi8EEENSV_INS5_IJNSA_ILi8EEESF_EEENS5_IJSF_SB_EEEEEEEvNS4_8identityES12_S1C_vS1D_EENS_8epilogue10collective18CollectiveEpilogueINS1F_23Sm100TmaWarpSpecializedILi2ELi2ELi64ELb0ELb0EEEJSG_NS5_IJNSV_ISE_SB_EENSV_INSA_ILi64EEESB_EEEEESH_SI_SH_SI_NS1F_6fusion15FusionCallbacksIS1J_NS1O_17LinearCombinationISH_fSH_fLNS_15FloatRoundStyleE2EEESG_S1N_JEEENS4_5SM1004TMEM4LOAD26SM100_TMEM_LOAD_32dp32b64xES12_NS13_INS14_ILi2ELi4ELi3EEES17_NSV_INS5_IJS18_S1L_EEENS5_IJS1L_SB_EEEEEEENS4_39AutoVectorizingCopyWithAssumedAlignmentILi128EEENS4_14SM90_TMA_STOREES22_S24_S24_EEEvvEEEEvNT_6ParamsE,"a",@progbits
	.sectionflags	@""
	.align	4
.nv.constant0._ZN7cutlass13device_kernelINS_4gemm6kernel13GemmUniversalIN4cute5tupleIJiiiiEEENS1_10collective13CollectiveMmaINS1_35MainloopSm100TmaUmmaWarpSpecializedILi7ELi2ELi4ENS5_IJNS4_1CILi1EEESB_SB_EEEEENS5_IJNSA_ILi128EEESE_NSA_ILi32EEEEEENS_12float_e5m2_tENS5_IJlSB_lEEESH_SI_NS4_8TiledMMAINS4_8MMA_AtomIJNS4_10MMA_TraitsINS4_19SM100_MMA_F8F6F4_SSEJSH_SH_fSE_SE_NS4_17integral_constantINS4_4UMMA5MajorELSP_0EEESQ_NSN_INSO_7ScaleInELSR_0EEESS_EEEEEENS4_6LayoutISC_NS5_IJNSA_ILi0EEESW_SW_EEEEENS5_IJNS4_10UnderscoreESZ_SZ_EEEEENS4_13SM90_TMA_LOADENS4_14ComposedLayoutINS4_7SwizzleILi1ELi4ELi3EEENS4_18smem_ptr_flag_bitsILi8EEENSV_INS5_IJNSA_ILi8EEESF_EEENS5_IJSF_SB_EEEEEEEvNS4_8identityES12_S1C_vS1D_EENS_8epilogue10collective18CollectiveEpilogueINS1F_23Sm100TmaWarpSpecializedILi2ELi2ELi64ELb0ELb0EEEJSG_NS5_IJNSV_ISE_SB_EENSV_INSA_ILi64EEESB_EEEEESH_SI_SH_SI_NS1F_6fusion15FusionCallbacksIS1J_NS1O_17LinearCombinationISH_fSH_fLNS_15FloatRoundStyleE2EEESG_S1N_JEEENS4_5SM1004TMEM4LOAD26SM100_TMEM_LOAD_32dp32b64xES12_NS13_INS14_ILi2ELi4ELi3EEES17_NSV_INS5_IJS18_S1L_EEENS5_IJS1L_SB_EEEEEEENS4_39AutoVectorizingCopyWithAssumedAlignmentILi128EEENS4_14SM90_TMA_STOREES22_S24_S24_EEEvvEEEEvNT_6ParamsE:
	.zero		2944


//--------------------- SYMBOLS --------------------------

	.type		.nv.reservedSmem.offset0,@object
	.size		.nv.reservedSmem.offset0,0x4
	.type		.nv.reservedSmem.cap,@object
	.size		.nv.reservedSmem.cap,0x4
	.type		__assertfail,@function
